//
// Generated by NVIDIA NVVM Compiler
//
// Compiler Build ID: CL-36424714
// Cuda compilation tools, release 13.0, V13.0.88
// Based on NVVM 20.0.0
//

.version 9.0
.target sm_100
.address_size 64

	// .globl	_Z12stereoKernelPhS_S_dii

.visible .entry _Z12stereoKernelPhS_S_dii(
	.param .u64 .ptr .align 1 _Z12stereoKernelPhS_S_dii_param_0,
	.param .u64 .ptr .align 1 _Z12stereoKernelPhS_S_dii_param_1,
	.param .u64 .ptr .align 1 _Z12stereoKernelPhS_S_dii_param_2,
	.param .f64 _Z12stereoKernelPhS_S_dii_param_3,
	.param .u32 _Z12stereoKernelPhS_S_dii_param_4,
	.param .u32 _Z12stereoKernelPhS_S_dii_param_5
)
{
	.reg .pred 	%p<25>;
	.reg .b16 	%rs<67>;
	.reg .b32 	%r<91>;
	.reg .b32 	%f<5>;
	.reg .b64 	%rd<27>;
	.reg .b64 	%fd<4>;

	ld.param.u64 	%rd5, [_Z12stereoKernelPhS_S_dii_param_0];
	ld.param.u64 	%rd4, [_Z12stereoKernelPhS_S_dii_param_1];
	ld.param.u64 	%rd6, [_Z12stereoKernelPhS_S_dii_param_2];
	ld.param.f64 	%fd1, [_Z12stereoKernelPhS_S_dii_param_3];
	ld.param.u32 	%r32, [_Z12stereoKernelPhS_S_dii_param_4];
	ld.param.u32 	%r33, [_Z12stereoKernelPhS_S_dii_param_5];
	cvta.to.global.u64 	%rd1, %rd5;
	cvta.to.global.u64 	%rd2, %rd6;
	mov.u32 	%r34, %ctaid.x;
	mov.u32 	%r35, %ntid.x;
	mov.u32 	%r36, %tid.x;
	mad.lo.s32 	%r1, %r34, %r35, %r36;
	mov.u32 	%r37, %ctaid.y;
	mov.u32 	%r38, %ntid.y;
	mov.u32 	%r39, %tid.y;
	mad.lo.s32 	%r2, %r37, %r38, %r39;
	setp.ge.s32 	%p1, %r2, %r32;
	setp.ge.s32 	%p2, %r1, %r33;
	or.pred  	%p3, %p1, %p2;
	setp.lt.s32 	%p4, %r1, 0;
	or.pred  	%p5, %p4, %p3;
	@%p5 bra 	$L__BB0_16;
	add.s32 	%r40, %r33, -4;
	setp.ge.s32 	%p6, %r1, %r40;
	min.u32 	%r41, %r1, %r2;
	setp.lt.u32 	%p7, %r41, 4;
	add.s32 	%r42, %r32, -4;
	setp.ge.s32 	%p8, %r2, %r42;
	or.pred  	%p9, %p6, %p8;
	or.pred  	%p10, %p9, %p7;
	@%p10 bra 	$L__BB0_17;
	mad.lo.s32 	%r3, %r33, %r2, %r1;
	cvt.s64.s32 	%rd7, %r3;
	add.s64 	%rd8, %rd1, %rd7;
	ld.global.u8 	%r4, [%rd8];
	mov.b32 	%r79, -1;
$L__BB0_3:
	add.s32 	%r45, %r79, %r2;
	mad.lo.s32 	%r6, %r45, %r33, %r1;
	mov.b32 	%r80, -1;
$L__BB0_4:
	add.s32 	%r46, %r6, %r80;
	cvt.s64.s32 	%rd9, %r46;
	add.s64 	%rd10, %rd1, %rd9;
	ld.global.u8 	%r47, [%rd10];
	sub.s32 	%r48, %r4, %r47;
	abs.s32 	%r49, %r48;
	setp.lt.u32 	%p11, %r49, 11;
	add.s32 	%r9, %r80, 1;
	setp.lt.s32 	%p12, %r80, 1;
	and.pred  	%p13, %p12, %p11;
	mov.u32 	%r80, %r9;
	@%p13 bra 	$L__BB0_4;
	setp.lt.u32 	%p14, %r49, 11;
	add.s32 	%r10, %r79, 1;
	setp.lt.s32 	%p15, %r79, 1;
	and.pred  	%p16, %p15, %p14;
	mov.u32 	%r79, %r10;
	@%p16 bra 	$L__BB0_3;
	setp.lt.u32 	%p17, %r49, 11;
	@%p17 bra 	$L__BB0_18;
	add.s32 	%r52, %r2, -4;
	mul.lo.s32 	%r53, %r33, %r52;
	add.s32 	%r11, %r53, -4;
	add.s32 	%r12, %r1, %r53;
	cvta.to.global.u64 	%rd3, %rd4;
	mov.b32 	%r90, 2147483647;
	mov.b32 	%r81, 0;
	cvt.u64.u32 	%rd14, %r1;
	mov.u32 	%r89, %r81;
$L__BB0_8:
	sub.s32 	%r54, %r1, %r81;
	setp.lt.s32 	%p18, %r54, 4;
	@%p18 bra 	$L__BB0_12;
	sub.s32 	%r85, %r12, %r81;
	mov.b32 	%r84, 0;
	mov.u32 	%r86, %r12;
	mov.u32 	%r87, %r11;
	mov.u32 	%r88, %r84;
$L__BB0_10:
	add.s32 	%r56, %r87, 4;
	cvt.s64.s32 	%rd13, %r56;
	add.s64 	%rd15, %rd14, %rd13;
	add.s64 	%rd16, %rd1, %rd15;
	ld.global.u8 	%rs2, [%rd16+-4];
	add.s32 	%r57, %r85, -4;
	cvt.s64.s32 	%rd17, %r57;
	add.s64 	%rd18, %rd3, %rd17;
	ld.global.u8 	%rs4, [%rd18];
	min.u16 	%rs6, %rs2, %rs4;
	max.u16 	%rs7, %rs2, %rs4;
	sub.s16 	%rs8, %rs7, %rs6;
	cvt.u32.u16 	%r58, %rs8;
	add.s32 	%r59, %r58, %r88;
	ld.global.u8 	%rs9, [%rd16+-3];
	ld.global.u8 	%rs11, [%rd18+1];
	min.u16 	%rs13, %rs9, %rs11;
	max.u16 	%rs14, %rs9, %rs11;
	sub.s16 	%rs15, %rs14, %rs13;
	cvt.u32.u16 	%r60, %rs15;
	add.s32 	%r61, %r60, %r59;
	ld.global.u8 	%rs16, [%rd16+-2];
	ld.global.u8 	%rs18, [%rd18+2];
	min.u16 	%rs20, %rs16, %rs18;
	max.u16 	%rs21, %rs16, %rs18;
	sub.s16 	%rs22, %rs21, %rs20;
	cvt.u32.u16 	%r62, %rs22;
	add.s32 	%r63, %r62, %r61;
	ld.global.u8 	%rs23, [%rd16+-1];
	ld.global.u8 	%rs25, [%rd18+3];
	min.u16 	%rs27, %rs23, %rs25;
	max.u16 	%rs28, %rs23, %rs25;
	sub.s16 	%rs29, %rs28, %rs27;
	cvt.u32.u16 	%r64, %rs29;
	add.s32 	%r65, %r64, %r63;
	cvt.s64.s32 	%rd19, %r86;
	add.s64 	%rd20, %rd1, %rd19;
	ld.global.u8 	%rs30, [%rd20];
	ld.global.u8 	%rs32, [%rd18+4];
	min.u16 	%rs34, %rs30, %rs32;
	max.u16 	%rs35, %rs30, %rs32;
	sub.s16 	%rs36, %rs35, %rs34;
	cvt.u32.u16 	%r66, %rs36;
	add.s32 	%r67, %r66, %r65;
	ld.global.u8 	%rs37, [%rd20+1];
	ld.global.u8 	%rs39, [%rd18+5];
	min.u16 	%rs41, %rs37, %rs39;
	max.u16 	%rs42, %rs37, %rs39;
	sub.s16 	%rs43, %rs42, %rs41;
	cvt.u32.u16 	%r68, %rs43;
	add.s32 	%r69, %r68, %r67;
	ld.global.u8 	%rs44, [%rd20+2];
	ld.global.u8 	%rs46, [%rd18+6];
	min.u16 	%rs48, %rs44, %rs46;
	max.u16 	%rs49, %rs44, %rs46;
	sub.s16 	%rs50, %rs49, %rs48;
	cvt.u32.u16 	%r70, %rs50;
	add.s32 	%r71, %r70, %r69;
	ld.global.u8 	%rs51, [%rd20+3];
	ld.global.u8 	%rs53, [%rd18+7];
	min.u16 	%rs55, %rs51, %rs53;
	max.u16 	%rs56, %rs51, %rs53;
	sub.s16 	%rs57, %rs56, %rs55;
	cvt.u32.u16 	%r72, %rs57;
	add.s32 	%r73, %r72, %r71;
	ld.global.u8 	%rs58, [%rd20+4];
	ld.global.u8 	%rs60, [%rd18+8];
	min.u16 	%rs62, %rs58, %rs60;
	max.u16 	%rs63, %rs58, %rs60;
	sub.s16 	%rs64, %rs63, %rs62;
	cvt.u32.u16 	%r74, %rs64;
	add.s32 	%r88, %r74, %r73;
	add.s32 	%r87, %r87, %r33;
	add.s32 	%r86, %r86, %r33;
	add.s32 	%r85, %r85, %r33;
	add.s32 	%r84, %r84, 1;
	setp.ne.s32 	%p19, %r84, 9;
	@%p19 bra 	$L__BB0_10;
	setp.lt.s32 	%p20, %r88, %r90;
	selp.b32 	%r89, %r81, %r89, %p20;
	min.s32 	%r90, %r88, %r90;
$L__BB0_12:
	add.s32 	%r81, %r81, 1;
	setp.ne.s32 	%p21, %r81, 64;
	@%p21 bra 	$L__BB0_8;
	setp.lt.s32 	%p22, %r90, 811;
	setp.gt.s32 	%p23, %r89, 4;
	and.pred  	%p24, %p22, %p23;
	@%p24 bra 	$L__BB0_15;
	add.s64 	%rd24, %rd2, %rd7;
	mov.b16 	%rs65, 0;
	st.global.u8 	[%rd24], %rs65;
	bra.uni 	$L__BB0_16;
$L__BB0_15:
	cvt.rn.f32.u32 	%f1, %r89;
	mov.f32 	%f2, 0f47034000;
	div.rn.f32 	%f3, %f2, %f1;
	mul.f32 	%f4, %f3, 0f437F0000;
	cvt.f64.f32 	%fd2, %f4;
	div.rn.f64 	%fd3, %fd2, %fd1;
	cvt.rzi.s32.f64 	%r75, %fd3;
	min.s32 	%r76, %r75, 255;
	max.s32 	%r77, %r76, 0;
	add.s64 	%rd22, %rd2, %rd7;
	st.global.u8 	[%rd22], %r77;
$L__BB0_16:
	ret;
$L__BB0_17:
	mad.lo.s32 	%r78, %r33, %r2, %r1;
	cvt.s64.s32 	%rd25, %r78;
	add.s64 	%rd26, %rd2, %rd25;
	mov.b16 	%rs66, 0;
	st.global.u8 	[%rd26], %rs66;
	bra.uni 	$L__BB0_16;
$L__BB0_18:
	add.s64 	%rd12, %rd2, %rd7;
	mov.b16 	%rs1, 0;
	st.global.u8 	[%rd12], %rs1;
	bra.uni 	$L__BB0_16;

}


// ===== COMPILED SASS (sm_100) =====

	.target	sm_100

	.elftype	@"ET_EXEC"


//--------------------- .note.nv.tkinfo           --------------------------
	.section	.note.nv.tkinfo,"",@"SHT_NOTE"
	.sectionflags	@"SHF_NOTE_NV_TKINFO"
	.tkinfo
        /*0018*/ 	.word	0x00000002
        /*0030*/ 	.string	""
        /*0030*/ 	.string	"ptxas"
        /*0030*/ 	.string	"Cuda compilation tools, release 13.0, V13.0.88"
        /*0030*/ 	.string	"Build cuda_13.0.r13.0/compiler.36424714_0"
        /*0030*/ 	.string	"-arch sm_100 -m 64 "



//--------------------- .note.nv.cuinfo           --------------------------
	.section	.note.nv.cuinfo,"",@"SHT_NOTE"
	.sectionflags	@"SHF_NOTE_NV_CUINFO"
        /*0018*/ 	.short	0x0002
        /*001a*/ 	.short	0x0064
        /*001c*/ 	.short	0x0082
	.zero		2


//--------------------- .nv.info                  --------------------------
	.section	.nv.info,"",@"SHT_CUDA_INFO"
	.align	4


	//----- nvinfo : EIATTR_REGCOUNT
	.align		4
        /*0000*/ 	.byte	0x04, 0x2f
        /*0002*/ 	.short	(.L_1 - .L_0)
	.align		4
.L_0:
        /*0004*/ 	.word	index@(_Z12stereoKernelPhS_S_dii)
        /*0008*/ 	.word	0x00000022


	//----- nvinfo : EIATTR_FRAME_SIZE
	.align		4
.L_1:
        /*000c*/ 	.byte	0x04, 0x11
        /*000e*/ 	.short	(.L_3 - .L_2)
	.align		4
.L_2:
        /*0010*/ 	.word	index@($__internal_1_$__cuda_sm3x_div_rn_noftz_f32_slowpath)
        /*0014*/ 	.word	0x00000000


	//----- nvinfo : EIATTR_FRAME_SIZE
	.align		4
.L_3:
        /*0018*/ 	.byte	0x04, 0x11
        /*001a*/ 	.short	(.L_5 - .L_4)
	.align		4
.L_4:
        /*001c*/ 	.word	index@($__internal_0_$__cuda_sm20_div_rn_f64_full)
        /*0020*/ 	.word	0x00000000


	//----- nvinfo : EIATTR_FRAME_SIZE
	.align		4
.L_5:
        /*0024*/ 	.byte	0x04, 0x11
        /*0026*/ 	.short	(.L_7 - .L_6)
	.align		4
.L_6:
        /*0028*/ 	.word	index@(_Z12stereoKernelPhS_S_dii)
        /*002c*/ 	.word	0x00000000


	//----- nvinfo : EIATTR_MIN_STACK_SIZE
	.align		4
.L_7:
        /*0030*/ 	.byte	0x04, 0x12
        /*0032*/ 	.short	(.L_9 - .L_8)
	.align		4
.L_8:
        /*0034*/ 	.word	index@(_Z12stereoKernelPhS_S_dii)
        /*0038*/ 	.word	0x00000000
.L_9:


//--------------------- .nv.compat                --------------------------
	.section	.nv.compat,"",@"SHT_CUDA_COMPAT_INFO"
	.align	4
        /*0000*/ 	.byte	0x02, 0x09, 0x00, 0x00, 0x02, 0x02, 0x01, 0x00, 0x02, 0x05, 0x05, 0x00, 0x03, 0x07, 0x01, 0x01
        /*0010*/ 	.byte	0x02, 0x03, 0x00, 0x00, 0x02, 0x06, 0x01, 0x00, 0x04, 0x0b, 0x08, 0x00, 0x01, 0x00, 0x00, 0x00
        /*0020*/ 	.byte	0x00, 0x00, 0x00, 0x00


//--------------------- .nv.info._Z12stereoKernelPhS_S_dii --------------------------
	.section	.nv.info._Z12stereoKernelPhS_S_dii,"",@"SHT_CUDA_INFO"
	.sectionflags	@""
	.align	4


	//----- nvinfo : EIATTR_CUDA_API_VERSION
	.align		4
        /*0000*/ 	.byte	0x04, 0x37
        /*0002*/ 	.short	(.L_11 - .L_10)
.L_10:
        /*0004*/ 	.word	0x00000082


	//----- nvinfo : EIATTR_KPARAM_INFO
	.align		4
.L_11:
        /*0008*/ 	.byte	0x04, 0x17
        /*000a*/ 	.short	(.L_13 - .L_12)
.L_12:
        /*000c*/ 	.word	0x00000000
        /*0010*/ 	.short	0x0005
        /*0012*/ 	.short	0x0024
        /*0014*/ 	.byte	0x00, 0xf0, 0x11, 0x00


	//----- nvinfo : EIATTR_KPARAM_INFO
	.align		4
.L_13:
        /*0018*/ 	.byte	0x04, 0x17
        /*001a*/ 	.short	(.L_15 - .L_14)
.L_14:
        /*001c*/ 	.word	0x00000000
        /*0020*/ 	.short	0x0004
        /*0022*/ 	.short	0x0020
        /*0024*/ 	.byte	0x00, 0xf0, 0x11, 0x00


	//----- nvinfo : EIATTR_KPARAM_INFO
	.align		4
.L_15:
        /*0028*/ 	.byte	0x04, 0x17
        /*002a*/ 	.short	(.L_17 - .L_16)
.L_16:
        /*002c*/ 	.word	0x00000000
        /*0030*/ 	.short	0x0003
        /*0032*/ 	.short	0x0018
        /*0034*/ 	.byte	0x00, 0xf0, 0x21, 0x00


	//----- nvinfo : EIATTR_KPARAM_INFO
	.align		4
.L_17:
        /*0038*/ 	.byte	0x04, 0x17
        /*003a*/ 	.short	(.L_19 - .L_18)
.L_18:
        /*003c*/ 	.word	0x00000000
        /*0040*/ 	.short	0x0002
        /*0042*/ 	.short	0x0010
        /*0044*/ 	.byte	0x00, 0xf5, 0x21, 0x00


	//----- nvinfo : EIATTR_KPARAM_INFO
	.align		4
.L_19:
        /*0048*/ 	.byte	0x04, 0x17
        /*004a*/ 	.short	(.L_21 - .L_20)
.L_20:
        /*004c*/ 	.word	0x00000000
        /*0050*/ 	.short	0x0001
        /*0052*/ 	.short	0x0008
        /*0054*/ 	.byte	0x00, 0xf5, 0x21, 0x00


	//----- nvinfo : EIATTR_KPARAM_INFO
	.align		4
.L_21:
        /*0058*/ 	.byte	0x04, 0x17
        /*005a*/ 	.short	(.L_23 - .L_22)
.L_22:
        /*005c*/ 	.word	0x00000000
        /*0060*/ 	.short	0x0000
        /*0062*/ 	.short	0x0000
        /*0064*/ 	.byte	0x00, 0xf5, 0x21, 0x00


	//----- nvinfo : EIATTR_SPARSE_MMA_MASK
	.align		4
.L_23:
        /*0068*/ 	.byte	0x03, 0x50
        /*006a*/ 	.short	0x0000


	//----- nvinfo : EIATTR_MAXREG_COUNT
	.align		4
        /*006c*/ 	.byte	0x03, 0x1b
        /*006e*/ 	.short	0x00ff


	//----- nvinfo : EIATTR_MERCURY_ISA_VERSION
	.align		4
        /*0070*/ 	.byte	0x03, 0x5f
        /*0072*/ 	.short	0x0101


	//----- nvinfo : EIATTR_VRC_CTA_INIT_COUNT
	.align		4
        /*0074*/ 	.byte	0x02, 0x4a
	.zero		1
	.zero		1


	//----- nvinfo : EIATTR_EXIT_INSTR_OFFSETS
	.align		4
        /*0078*/ 	.byte	0x04, 0x1c
        /*007a*/ 	.short	(.L_25 - .L_24)


	//   ....[0]....
.L_24:
        /*007c*/ 	.word	0x000000d0


	//   ....[1]....
        /*0080*/ 	.word	0x00000b60


	//   ....[2]....
        /*0084*/ 	.word	0x00000e50


	//   ....[3]....
        /*0088*/ 	.word	0x00000ea0


	//   ....[4]....
        /*008c*/ 	.word	0x00000f00


	//----- nvinfo : EIATTR_CRS_STACK_SIZE
	.align		4
.L_25:
        /*0090*/ 	.byte	0x04, 0x1e
        /*0092*/ 	.short	(.L_27 - .L_26)
.L_26:
        /*0094*/ 	.word	0x00000000


	//----- nvinfo : EIATTR_CBANK_PARAM_SIZE
	.align		4
.L_27:
        /*0098*/ 	.byte	0x03, 0x19
        /*009a*/ 	.short	0x0028


	//----- nvinfo : EIATTR_PARAM_CBANK
	.align		4
        /*009c*/ 	.byte	0x04, 0x0a
        /*009e*/ 	.short	(.L_29 - .L_28)
	.align		4
.L_28:
        /*00a0*/ 	.word	index@(.nv.constant0._Z12stereoKernelPhS_S_dii)
        /*00a4*/ 	.short	0x0380
        /*00a6*/ 	.short	0x0028


	//----- nvinfo : EIATTR_SW_WAR
	.align		4
.L_29:
        /*00a8*/ 	.byte	0x04, 0x36
        /*00aa*/ 	.short	(.L_31 - .L_30)
.L_30:
        /*00ac*/ 	.word	0x00000008
.L_31:


//--------------------- .nv.callgraph             --------------------------
	.section	.nv.callgraph,"",@"SHT_CUDA_CALLGRAPH"
	.align	4
	.sectionentsize	8
	.align		4
        /*0000*/ 	.word	0x00000000
	.align		4
        /*0004*/ 	.word	0xffffffff
	.align		4
        /*0008*/ 	.word	0x00000000
	.align		4
        /*000c*/ 	.word	0xfffffffe
	.align		4
        /*0010*/ 	.word	0x00000000
	.align		4
        /*0014*/ 	.word	0xfffffffd
	.align		4
        /*0018*/ 	.word	0x00000000
	.align		4
        /*001c*/ 	.word	0xfffffffc


//--------------------- .text._Z12stereoKernelPhS_S_dii --------------------------
	.section	.text._Z12stereoKernelPhS_S_dii,"ax",@progbits
	.align	128
        .global         _Z12stereoKernelPhS_S_dii
        .type           _Z12stereoKernelPhS_S_dii,@function
        .size           _Z12stereoKernelPhS_S_dii,(.L_x_33 - _Z12stereoKernelPhS_S_dii)
        .other          _Z12stereoKernelPhS_S_dii,@"STO_CUDA_ENTRY STV_DEFAULT"
_Z12stereoKernelPhS_S_dii:
.text._Z12stereoKernelPhS_S_dii:
[----:B------:R-:W-:Y:S01]  /*0000*/  LDC R1, c[0x0][0x37c] ;  /* 0x0000df00ff017b82 */ /* 0x000fe20000000800 */
[----:B------:R-:W0:Y:S07]  /*0010*/  S2R R0, SR_TID.X ;  /* 0x0000000000007919 */ /* 0x000e2e0000002100 */
[----:B------:R-:W0:Y:S01]  /*0020*/  S2UR UR6, SR_CTAID.X ;  /* 0x00000000000679c3 */ /* 0x000e220000002500 */
[----:B------:R-:W1:Y:S01]  /*0030*/  LDCU.64 UR4, c[0x0][0x3a0] ;  /* 0x00007400ff0477ac */ /* 0x000e620008000a00 */
[----:B------:R-:W2:Y:S06]  /*0040*/  S2R R3, SR_TID.Y ;  /* 0x0000000000037919 */ /* 0x000eac0000002200 */
[----:B------:R-:W0:Y:S08]  /*0050*/  LDC R25, c[0x0][0x360] ;  /* 0x0000d800ff197b82 */ /* 0x000e300000000800 */
[----:B------:R-:W2:Y:S08]  /*0060*/  S2UR UR7, SR_CTAID.Y ;  /* 0x00000000000779c3 */ /* 0x000eb00000002600 */
[----:B------:R-:W2:Y:S01]  /*0070*/  LDC R2, c[0x0][0x364] ;  /* 0x0000d900ff027b82 */ /* 0x000ea20000000800 */
[----:B0-----:R-:W-:-:S05]  /*0080*/  IMAD R25, R25, UR6, R0 ;  /* 0x0000000619197c24 */ /* 0x001fca000f8e0200 */
[----:B-1----:R-:W-:Y:S01]  /*0090*/  ISETP.GE.AND P0, PT, R25, UR5, PT ;  /* 0x0000000519007c0c */ /* 0x002fe2000bf06270 */
[----:B--2---:R-:W-:-:S05]  /*00a0*/  IMAD R0, R2, UR7, R3 ;  /* 0x0000000702007c24 */ /* 0x004fca000f8e0203 */
[----:B------:R-:W-:-:S04]  /*00b0*/  ISETP.GE.OR P0, PT, R0, UR4, P0 ;  /* 0x0000000400007c0c */ /* 0x000fc80008706670 */
[----:B------:R-:W-:-:S13]  /*00c0*/  ISETP.LT.OR P0, PT, R25, RZ, P0 ;  /* 0x000000ff1900720c */ /* 0x000fda0000701670 */
[----:B------:R-:W-:Y:S05]  /*00d0*/  @P0 EXIT ;  /* 0x000000000000094d */ /* 0x000fea0003800000 */
[----:B------:R-:W-:Y:S01]  /*00e0*/  UIADD3 UR4, UPT, UPT, UR4, -0x4, URZ ;  /* 0xfffffffc04047890 */ /* 0x000fe2000fffe0ff */
[C---:B------:R-:W-:Y:S01]  /*00f0*/  VIMNMX.U32 R2, PT, PT, R25.reuse, R0, PT ;  /* 0x0000000019027248 */ /* 0x040fe20003fe0000 */
[----:B------:R-:W-:Y:S01]  /*0100*/  UIADD3 UR6, UPT, UPT, UR5, -0x4, URZ ;  /* 0xfffffffc05067890 */ /* 0x000fe2000fffe0ff */
[----:B------:R-:W0:Y:S03]  /*0110*/  LDCU.64 UR8, c[0x0][0x358] ;  /* 0x00006b00ff0877ac */ /* 0x000e260008000a00 */
[----:B------:R-:W-:Y:S01]  /*0120*/  ISETP.GE.AND P0, PT, R0, UR4, PT ;  /* 0x0000000400007c0c */ /* 0x000fe2000bf06270 */
[----:B------:R-:W1:Y:S03]  /*0130*/  LDCU.64 UR10, c[0x0][0x380] ;  /* 0x00007000ff0a77ac */ /* 0x000e660008000a00 */
[----:B------:R-:W-:-:S04]  /*0140*/  ISETP.GE.OR P0, PT, R25, UR6, P0 ;  /* 0x0000000619007c0c */ /* 0x000fc80008706670 */
[----:B------:R-:W-:-:S13]  /*0150*/  ISETP.LT.U32.OR P0, PT, R2, 0x4, P0 ;  /* 0x000000040200780c */ /* 0x000fda0000701470 */
[----:B01----:R-:W-:Y:S05]  /*0160*/  @P0 BRA `(.L_x_0) ;  /* 0x0000000c00500947 */ /* 0x003fea0003800000 */
[----:B------:R-:W0:Y:S01]  /*0170*/  LDCU.64 UR6, c[0x0][0x380] ;  /* 0x00007000ff0677ac */ /* 0x000e220008000a00 */
[----:B------:R-:W-:-:S05]  /*0180*/  IMAD R24, R0, UR5, R25 ;  /* 0x0000000500187c24 */ /* 0x000fca000f8e0219 */
[----:B------:R-:W-:Y:S02]  /*0190*/  SHF.R.S32.HI R9, RZ, 0x1f, R24 ;  /* 0x0000001fff097819 */ /* 0x000fe40000011418 */
[----:B0-----:R-:W-:-:S04]  /*01a0*/  IADD3 R2, P0, PT, R24, UR6, RZ ;  /* 0x0000000618027c10 */ /* 0x001fc8000ff1e0ff */
[----:B------:R-:W-:-:S05]  /*01b0*/  IADD3.X R3, PT, PT, R9, UR7, RZ, P0, !PT ;  /* 0x0000000709037c10 */ /* 0x000fca00087fe4ff */
[----:B------:R0:W5:Y:S01]  /*01c0*/  LDG.E.U8 R4, desc[UR8][R2.64] ;  /* 0x0000000802047981 */ /* 0x000162000c1e1100 */
[----:B------:R-:W-:Y:S01]  /*01d0*/  BSSY.RECONVERGENT B0, `(.L_x_1) ;  /* 0x0000016000007945 */ /* 0x000fe20003800200 */
[----:B------:R-:W-:-:S07]  /*01e0*/  IMAD.MOV.U32 R5, RZ, RZ, -0x1 ;  /* 0xffffffffff057424 */ /* 0x000fce00078e00ff */
.L_x_4:
[----:B------:R-:W1:Y:S01]  /*01f0*/  LDC R13, c[0x0][0x3a4] ;  /* 0x0000e900ff0d7b82 */ /* 0x000e620000000800 */
[----:B0-----:R-:W-:Y:S01]  /*0200*/  IMAD.IADD R2, R0, 0x1, R5 ;  /* 0x0000000100027824 */ /* 0x001fe200078e0205 */
[----:B------:R-:W-:Y:S01]  /*0210*/  BSSY.RECONVERGENT B1, `(.L_x_2) ;  /* 0x000000d000017945 */ /* 0x000fe20003800200 */
[----:B------:R-:W-:Y:S02]  /*0220*/  IMAD.MOV.U32 R6, RZ, RZ, -0x1 ;  /* 0xffffffffff067424 */ /* 0x000fe400078e00ff */
[----:B-1----:R-:W-:-:S07]  /*0230*/  IMAD R11, R2, R13, R25 ;  /* 0x0000000d020b7224 */ /* 0x002fce00078e0219 */
.L_x_3:
[----:B------:R-:W-:-:S05]  /*0240*/  IMAD.IADD R3, R11, 0x1, R6 ;  /* 0x000000010b037824 */ /* 0x000fca00078e0206 */
[----:B------:R-:W-:-:S04]  /*0250*/  IADD3 R2, P0, PT, R3, UR10, RZ ;  /* 0x0000000a03027c10 */ /* 0x000fc8000ff1e0ff */
[----:B------:R-:W-:-:S06]  /*0260*/  LEA.HI.X.SX32 R3, R3, UR11, 0x1, P0 ;  /* 0x0000000b03037c11 */ /* 0x000fcc00080f0eff */
[----:B------:R-:W2:Y:S01]  /*0270*/  LDG.E.U8 R3, desc[UR8][R2.64] ;  /* 0x0000000802037981 */ /* 0x000ea2000c1e1100 */
[C---:B------:R-:W-:Y:S01]  /*0280*/  ISETP.LT.AND P1, PT, R6.reuse, 0x1, PT ;  /* 0x000000010600780c */ /* 0x040fe20003f21270 */
[----:B------:R-:W-:Y:S02]  /*0290*/  VIADD R6, R6, 0x1 ;  /* 0x0000000106067836 */ /* 0x000fe40000000000 */
[----:B--2--5:R-:W-:-:S05]  /*02a0*/  IMAD.IADD R7, R4, 0x1, -R3 ;  /* 0x0000000104077824 */ /* 0x024fca00078e0a03 */
[----:B------:R-:W-:-:S04]  /*02b0*/  IABS R7, R7 ;  /* 0x0000000700077213 */ /* 0x000fc80000000000 */
[----:B------:R-:W-:-:S13]  /*02c0*/  ISETP.GE.U32.AND P0, PT, R7, 0xb, PT ;  /* 0x0000000b0700780c */ /* 0x000fda0003f06070 */
[----:B------:R-:W-:Y:S05]  /*02d0*/  @!P0 BRA P1, `(.L_x_3) ;  /* 0xfffffffc00d88947 */ /* 0x000fea000083ffff */
[----:B------:R-:W-:Y:S05]  /*02e0*/  BSYNC.RECONVERGENT B1 ;  /* 0x0000000000017941 */ /* 0x000fea0003800200 */
.L_x_2:
[----:B------:R-:W-:Y:S02]  /*02f0*/  ISETP.GE.U32.AND P0, PT, R7, 0xb, PT ;  /* 0x0000000b0700780c */ /* 0x000fe40003f06070 */
[C---:B------:R-:W-:Y:S01]  /*0300*/  ISETP.LT.AND P1, PT, R5.reuse, 0x1, PT ;  /* 0x000000010500780c */ /* 0x040fe20003f21270 */
[----:B------:R-:W-:-:S12]  /*0310*/  VIADD R5, R5, 0x1 ;  /* 0x0000000105057836 */ /* 0x000fd80000000000 */
[----:B------:R-:W-:Y:S05]  /*0320*/  @!P0 BRA P1, `(.L_x_4) ;  /* 0xfffffffc00b08947 */ /* 0x000fea000083ffff */
[----:B------:R-:W-:Y:S05]  /*0330*/  BSYNC.RECONVERGENT B0 ;  /* 0x0000000000007941 */ /* 0x000fea0003800200 */
.L_x_1:
[----:B------:R-:W-:Y:S05]  /*0340*/  @!P0 BRA `(.L_x_5) ;  /* 0x0000000800c48947 */ /* 0x000fea0003800000 */
[----:B------:R-:W-:Y:S02]  /*0350*/  VIADD R0, R0, 0xfffffffc ;  /* 0xfffffffc00007836 */ /* 0x000fe40000000000 */
[----:B------:R-:W-:Y:S02]  /*0360*/  IMAD.MOV.U32 R7, RZ, RZ, 0x7fffffff ;  /* 0x7fffffffff077424 */ /* 0x000fe400078e00ff */
[CC--:B------:R-:W-:Y:S02]  /*0370*/  IMAD R23, R0.reuse, R13.reuse, -0x4 ;  /* 0xfffffffc00177424 */ /* 0x0c0fe400078e020d */
[----:B------:R-:W-:Y:S02]  /*0380*/  IMAD R22, R0, R13, R25 ;  /* 0x0000000d00167224 */ /* 0x000fe400078e0219 */
[----:B------:R-:W-:Y:S02]  /*0390*/  IMAD.MOV.U32 R11, RZ, RZ, RZ ;  /* 0x000000ffff0b7224 */ /* 0x000fe400078e00ff */
[----:B------:R-:W-:-:S07]  /*03a0*/  IMAD.MOV.U32 R13, RZ, RZ, RZ ;  /* 0x000000ffff0d7224 */ /* 0x000fce00078e00ff */
.L_x_9:
[----:B------:R-:W-:Y:S01]  /*03b0*/  IMAD.IADD R0, R25, 0x1, -R11 ;  /* 0x0000000119007824 */ /* 0x000fe200078e0a0b */
[----:B------:R-:W-:Y:S04]  /*03c0*/  BSSY.RECONVERGENT B0, `(.L_x_6) ;  /* 0x0000070000007945 */ /* 0x000fe80003800200 */
[----:B------:R-:W-:-:S13]  /*03d0*/  ISETP.GE.AND P0, PT, R0, 0x4, PT ;  /* 0x000000040000780c */ /* 0x000fda0003f06270 */
[----:B------:R-:W-:Y:S05]  /*03e0*/  @!P0 BRA `(.L_x_7) ;  /* 0x0000000400b48947 */ /* 0x000fea0003800000 */
[----:B------:R-:W-:Y:S01]  /*03f0*/  IMAD.IADD R15, R22, 0x1, -R11 ;  /* 0x00000001160f7824 */ /* 0x000fe200078e0a0b */
[----:B------:R-:W0:Y:S01]  /*0400*/  LDCU UR6, c[0x0][0x3a4] ;  /* 0x00007480ff0677ac */ /* 0x000e220008000800 */
[----:B------:R-:W-:Y:S02]  /*0410*/  IMAD.MOV.U32 R17, RZ, RZ, R22 ;  /* 0x000000ffff117224 */ /* 0x000fe400078e0016 */
[----:B------:R-:W-:Y:S01]  /*0420*/  IMAD.MOV.U32 R19, RZ, RZ, R23 ;  /* 0x000000ffff137224 */ /* 0x000fe200078e0017 */
[----:B------:R-:W1:Y:S01]  /*0430*/  LDCU.128 UR12, c[0x0][0x380] ;  /* 0x00007000ff0c77ac */ /* 0x000e620008000c00 */
[----:B------:R-:W-:Y:S01]  /*0440*/  IMAD.MOV.U32 R30, RZ, RZ, RZ ;  /* 0x000000ffff1e7224 */ /* 0x000fe200078e00ff */
[----:B------:R-:W-:-:S06]  /*0450*/  UMOV UR4, URZ ;  /* 0x000000ff00047c82 */ /* 0x000fcc0008000000 */
.L_x_8:
[----:B------:R-:W-:Y:S02]  /*0460*/  VIADD R20, R19, 0x4 ;  /* 0x0000000413147836 */ /* 0x000fe40000000000 */
[----:B------:R-:W-:-:S03]  /*0470*/  VIADD R0, R15, 0xfffffffc ;  /* 0xfffffffc0f007836 */ /* 0x000fc60000000000 */
[--C-:B------:R-:W-:Y:S02]  /*0480*/  SHF.R.S32.HI R2, RZ, 0x1f, R20.reuse ;  /* 0x0000001fff027819 */ /* 0x100fe40000011414 */
[----:B-1----:R-:W-:Y:S02]  /*0490*/  IADD3 R20, P0, P1, R25, UR12, R20 ;  /* 0x0000000c19147c10 */ /* 0x002fe4000f91e014 */
[C---:B------:R-:W-:Y:S02]  /*04a0*/  IADD3 R26, P2, PT, R0.reuse, UR14, RZ ;  /* 0x0000000e001a7c10 */ /* 0x040fe4000ff5e0ff */
[----:B------:R-:W-:Y:S02]  /*04b0*/  IADD3.X R21, PT, PT, RZ, UR13, R2, P0, P1 ;  /* 0x0000000dff157c10 */ /* 0x000fe400087e2402 */
[----:B------:R-:W-:-:S03]  /*04c0*/  LEA.HI.X.SX32 R27, R0, UR15, 0x1, P2 ;  /* 0x0000000f001b7c11 */ /* 0x000fc600090f0eff */
[----:B------:R-:W2:Y:S04]  /*04d0*/  LDG.E.U8 R8, desc[UR8][R20.64+-0x4] ;  /* 0xfffffc0814087981 */ /* 0x000ea8000c1e1100 */
[----:B------:R-:W2:Y:S04]  /*04e0*/  LDG.E.U8 R10, desc[UR8][R26.64] ;  /* 0x000000081a0a7981 */ /* 0x000ea8000c1e1100 */
[----:B------:R-:W3:Y:S04]  /*04f0*/  LDG.E.U8 R0, desc[UR8][R20.64+-0x3] ;  /* 0xfffffd0814007981 */ /* 0x000ee8000c1e1100 */
[----:B------:R-:W3:Y:S01]  /*0500*/  LDG.E.U8 R6, desc[UR8][R26.64+0x1] ;  /* 0x000001081a067981 */ /* 0x000ee2000c1e1100 */
[----:B------:R-:W-:-:S03]  /*0510*/  IADD3 R28, P0, PT, R17, UR12, RZ ;  /* 0x0000000c111c7c10 */ /* 0x000fc6000ff1e0ff */
[----:B------:R-:W4:Y:S01]  /*0520*/  LDG.E.U8 R4, desc[UR8][R20.64+-0x1] ;  /* 0xffffff0814047981 */ /* 0x000f22000c1e1100 */
[----:B------:R-:W-:-:S03]  /*0530*/  LEA.HI.X.SX32 R29, R17, UR13, 0x1, P0 ;  /* 0x0000000d111d7c11 */ /* 0x000fc600080f0eff */
[----:B------:R-:W4:Y:S04]  /*0540*/  LDG.E.U8 R14, desc[UR8][R26.64+0x3] ;  /* 0x000003081a0e7981 */ /* 0x000f28000c1e1100 */
[----:B------:R-:W5:Y:S04]  /*0550*/  LDG.E.U8 R12, desc[UR8][R26.64+0x4] ;  /* 0x000004081a0c7981 */ /* 0x000f68000c1e1100 */
[----:B------:R-:W5:Y:S04]  /*0560*/  LDG.E.U8 R2, desc[UR8][R20.64+-0x2] ;  /* 0xfffffe0814027981 */ /* 0x000f68000c1e1100 */
[----:B------:R-:W5:Y:S04]  /*0570*/  LDG.E.U8 R16, desc[UR8][R26.64+0x2] ;  /* 0x000002081a107981 */ /* 0x000f68000c1e1100 */
[----:B------:R-:W5:Y:S01]  /*0580*/  LDG.E.U8 R20, desc[UR8][R26.64+0x8] ;  /* 0x000008081a147981 */ /* 0x000f62000c1e1100 */
[----:B--2---:R-:W-:-:S02]  /*0590*/  VIMNMX.U16x2 R3, PT, PT, R8, R10, PT ;  /* 0x0000000a08037248 */ /* 0x004fc40003fe0200 */
[----:B------:R-:W-:Y:S02]  /*05a0*/  VIMNMX.U16x2 R8, PT, PT, R8, R10, !PT ;  /* 0x0000000a08087248 */ /* 0x000fe40007fe0200 */
[----:B------:R-:W2:Y:S01]  /*05b0*/  LDG.E.U8 R10, desc[UR8][R28.64] ;  /* 0x000000081c0a7981 */ /* 0x000ea2000c1e1100 */
[CC--:B---3--:R-:W-:Y:S02]  /*05c0*/  VIMNMX.U16x2 R5, PT, PT, R0.reuse, R6.reuse, PT ;  /* 0x0000000600057248 */ /* 0x0c8fe40003fe0200 */
[----:B------:R-:W-:Y:S01]  /*05d0*/  VIMNMX.U16x2 R0, PT, PT, R0, R6, !PT ;  /* 0x0000000600007248 */ /* 0x000fe20007fe0200 */
[----:B------:R-:W-:Y:S02]  /*05e0*/  IMAD.MOV R6, RZ, RZ, -R3 ;  /* 0x000000ffff067224 */ /* 0x000fe400078e0a03 */
[----:B------:R-:W-:Y:S01]  /*05f0*/  IMAD.MOV R18, RZ, RZ, -R5 ;  /* 0x000000ffff127224 */ /* 0x000fe200078e0a05 */
[----:B------:R-:W-:Y:S02]  /*0600*/  PRMT R3, R0, 0x7610, R3 ;  /* 0x0000761000037816 */ /* 0x000fe40000000003 */
[----:B------:R-:W-:-:S02]  /*0610*/  PRMT R5, R6, 0x7710, RZ ;  /* 0x0000771006057816 */ /* 0x000fc400000000ff */
[----:B------:R-:W-:Y:S02]  /*0620*/  PRMT R6, R18, 0x7710, RZ ;  /* 0x0000771012067816 */ /* 0x000fe400000000ff */
[----:B------:R-:W3:Y:S01]  /*0630*/  LDG.E.U8 R18, desc[UR8][R26.64+0x7] ;  /* 0x000007081a127981 */ /* 0x000ee2000c1e1100 */
[----:B------:R-:W-:Y:S02]  /*0640*/  IMAD.IADD R0, R8, 0x1, R5 ;  /* 0x0000000108007824 */ /* 0x000fe400078e0205 */
[----:B------:R-:W-:Y:S01]  /*0650*/  IMAD.IADD R5, R3, 0x1, R6 ;  /* 0x0000000103057824 */ /* 0x000fe200078e0206 */
[----:B------:R-:W3:Y:S04]  /*0660*/  LDG.E.U8 R8, desc[UR8][R26.64+0x5] ;  /* 0x000005081a087981 */ /* 0x000ee8000c1e1100 */
[----:B------:R-:W3:Y:S01]  /*0670*/  LDG.E.U8 R6, desc[UR8][R28.64+0x1] ;  /* 0x000001081c067981 */ /* 0x000ee2000c1e1100 */
[----:B------:R-:W-:-:S02]  /*0680*/  LOP3.LUT R3, R0, 0xffff, RZ, 0xc0, !PT ;  /* 0x0000ffff00037812 */ /* 0x000fc400078ec0ff */
[----:B------:R-:W-:-:S04]  /*0690*/  LOP3.LUT R5, R5, 0xffff, RZ, 0xc0, !PT ;  /* 0x0000ffff05057812 */ /* 0x000fc800078ec0ff */
[----:B------:R-:W-:Y:S02]  /*06a0*/  IADD3 R30, PT, PT, R5, R3, R30 ;  /* 0x00000003051e7210 */ /* 0x000fe40007ffe01e */
[CC--:B----4-:R-:W-:Y:S02]  /*06b0*/  VIMNMX.U16x2 R3, PT, PT, R4.reuse, R14.reuse, PT ;  /* 0x0000000e04037248 */ /* 0x0d0fe40003fe0200 */
[----:B------:R-:W-:Y:S02]  /*06c0*/  VIMNMX.U16x2 R4, PT, PT, R4, R14, !PT ;  /* 0x0000000e04047248 */ /* 0x000fe40007fe0200 */
[----:B------:R1:W4:Y:S01]  /*06d0*/  LDG.E.U8 R14, desc[UR8][R26.64+0x6] ;  /* 0x000006081a0e7981 */ /* 0x000322000c1e1100 */
[CC--:B-----5:R-:W-:Y:S02]  /*06e0*/  VIMNMX.U16x2 R0, PT, PT, R2.reuse, R16.reuse, PT ;  /* 0x0000001002007248 */ /* 0x0e0fe40003fe0200 */
[----:B------:R-:W-:Y:S02]  /*06f0*/  VIMNMX.U16x2 R2, PT, PT, R2, R16, !PT ;  /* 0x0000001002027248 */ /* 0x000fe40007fe0200 */
[----:B------:R-:W5:Y:S01]  /*0700*/  LDG.E.U8 R16, desc[UR8][R28.64+0x4] ;  /* 0x000004081c107981 */ /* 0x000f62000c1e1100 */
[----:B--2---:R-:W-:-:S02]  /*0710*/  VIMNMX.U16x2 R5, PT, PT, R10, R12, PT ;  /* 0x0000000c0a057248 */ /* 0x004fc40003fe0200 */
[----:B------:R-:W-:Y:S02]  /*0720*/  VIMNMX.U16x2 R21, PT, PT, R10, R12, !PT ;  /* 0x0000000c0a157248 */ /* 0x000fe40007fe0200 */
[----:B------:R-:W4:Y:S04]  /*0730*/  LDG.E.U8 R10, desc[UR8][R28.64+0x2] ;  /* 0x000002081c0a7981 */ /* 0x000f28000c1e1100 */
[----:B------:R-:W2:Y:S01]  /*0740*/  LDG.E.U8 R12, desc[UR8][R28.64+0x3] ;  /* 0x000003081c0c7981 */ /* 0x000ea2000c1e1100 */
[----:B------:R-:W-:-:S05]  /*0750*/  IMAD.MOV R0, RZ, RZ, -R0 ;  /* 0x000000ffff007224 */ /* 0x000fca00078e0a00 */
[----:B------:R-:W-:Y:S01]  /*0760*/  PRMT R31, R0, 0x7710, RZ ;  /* 0x00007710001f7816 */ /* 0x000fe200000000ff */
[--C-:B------:R-:W-:Y:S01]  /*0770*/  IMAD.MOV R0, RZ, RZ, -R3.reuse ;  /* 0x000000ffff007224 */ /* 0x100fe200078e0a03 */
[----:B------:R-:W-:-:S04]  /*0780*/  PRMT R3, R4, 0x7610, R3 ;  /* 0x0000761004037816 */ /* 0x000fc80000000003 */
[----:B------:R-:W-:Y:S01]  /*0790*/  PRMT R0, R0, 0x7710, RZ ;  /* 0x0000771000007816 */ /* 0x000fe200000000ff */
[----:B------:R-:W-:-:S04]  /*07a0*/  IMAD.MOV R4, RZ, RZ, -R5 ;  /* 0x000000ffff047224 */ /* 0x000fc800078e0a05 */
[----:B------:R-:W-:Y:S01]  /*07b0*/  IMAD.IADD R3, R3, 0x1, R0 ;  /* 0x0000000103037824 */ /* 0x000fe200078e0200 */
[----:B---3--:R-:W-:Y:S01]  /*07c0*/  VIMNMX.U16x2 R0, PT, PT, R6, R8, PT ;  /* 0x0000000806007248 */ /* 0x008fe20003fe0200 */
[----:B------:R-:W-:-:S04]  /*07d0*/  IMAD.IADD R2, R2, 0x1, R31 ;  /* 0x0000000102027824 */ /* 0x000fc800078e021f */
[----:B-1----:R-:W-:Y:S01]  /*07e0*/  IMAD.MOV R27, RZ, RZ, -R0 ;  /* 0x000000ffff1b7224 */ /* 0x002fe200078e0a00 */
[----:B------:R-:W-:Y:S02]  /*07f0*/  PRMT R0, R4, 0x7710, RZ ;  /* 0x0000771004007816 */ /* 0x000fe400000000ff */
[----:B------:R-:W-:Y:S02]  /*0800*/  LOP3.LUT R5, R2, 0xffff, RZ, 0xc0, !PT ;  /* 0x0000ffff02057812 */ /* 0x000fe400078ec0ff */
[----:B------:R-:W-:Y:S01]  /*0810*/  LOP3.LUT R3, R3, 0xffff, RZ, 0xc0, !PT ;  /* 0x0000ffff03037812 */ /* 0x000fe200078ec0ff */
[----:B------:R-:W-:-:S03]  /*0820*/  IMAD.IADD R21, R21, 0x1, R0 ;  /* 0x0000000115157824 */ /* 0x000fc600078e0200 */
[----:B------:R-:W-:Y:S02]  /*0830*/  IADD3 R30, PT, PT, R3, R5, R30 ;  /* 0x00000005031e7210 */ /* 0x000fe40007ffe01e */
[----:B------:R-:W-:Y:S02]  /*0840*/  VIMNMX.U16x2 R6, PT, PT, R6, R8, !PT ;  /* 0x0000000806067248 */ /* 0x000fe40007fe0200 */
[----:B------:R-:W-:Y:S02]  /*0850*/  PRMT R27, R27, 0x7710, RZ ;  /* 0x000077101b1b7816 */ /* 0x000fe400000000ff */
[CC--:B-----5:R-:W-:Y:S02]  /*0860*/  VIMNMX.U16x2 R5, PT, PT, R16.reuse, R20.reuse, PT ;  /* 0x0000001410057248 */ /* 0x0e0fe40003fe0200 */
[----:B------:R-:W-:Y:S01]  /*0870*/  VIMNMX.U16x2 R16, PT, PT, R16, R20, !PT ;  /* 0x0000001410107248 */ /* 0x000fe20007fe0200 */
[----:B------:R-:W-:Y:S01]  /*0880*/  IMAD.IADD R6, R6, 0x1, R27 ;  /* 0x0000000106067824 */ /* 0x000fe200078e021b */
[----:B------:R-:W-:Y:S01]  /*0890*/  UIADD3 UR4, UPT, UPT, UR4, 0x1, URZ ;  /* 0x0000000104047890 */ /* 0x000fe2000fffe0ff */
[----:B------:R-:W-:-:S03]  /*08a0*/  LOP3.LUT R21, R21, 0xffff, RZ, 0xc0, !PT ;  /* 0x0000ffff15157812 */ /* 0x000fc600078ec0ff */
[----:B------:R-:W-:Y:S01]  /*08b0*/  LOP3.LUT R6, R6, 0xffff, RZ, 0xc0, !PT ;  /* 0x0000ffff06067812 */ /* 0x000fe200078ec0ff */
[----:B------:R-:W-:-:S03]  /*08c0*/  UISETP.NE.AND UP0, UPT, UR4, 0x9, UPT ;  /* 0x000000090400788c */ /* 0x000fc6000bf05270 */
[----:B------:R-:W-:Y:S01]  /*08d0*/  IADD3 R6, PT, PT, R6, R21, R30 ;  /* 0x0000001506067210 */ /* 0x000fe20007ffe01e */
[----:B0-----:R-:W-:Y:S02]  /*08e0*/  VIADD R19, R19, UR6 ;  /* 0x0000000613137c36 */ /* 0x001fe40008000000 */
[----:B------:R-:W-:Y:S02]  /*08f0*/  VIADD R15, R15, UR6 ;  /* 0x000000060f0f7c36 */ /* 0x000fe40008000000 */
[----:B------:R-:W-:Y:S01]  /*0900*/  VIADD R17, R17, UR6 ;  /* 0x0000000611117c36 */ /* 0x000fe20008000000 */
[----:B----4-:R-:W-:Y:S02]  /*0910*/  VIMNMX.U16x2 R0, PT, PT, R10, R14, PT ;  /* 0x0000000e0a007248 */ /* 0x010fe40003fe0200 */
[----:B--2---:R-:W-:Y:S02]  /*0920*/  VIMNMX.U16x2 R2, PT, PT, R12, R18, PT ;  /* 0x000000120c027248 */ /* 0x004fe40003fe0200 */
[----:B------:R-:W-:-:S02]  /*0930*/  PRMT R3, R0, 0x7610, R3 ;  /* 0x0000761000037816 */ /* 0x000fc40000000003 */
[----:B------:R-:W-:Y:S02]  /*0940*/  PRMT R4, R2, 0x7610, R4 ;  /* 0x0000761002047816 */ /* 0x000fe40000000004 */
[----:B------:R-:W-:Y:S01]  /*0950*/  VIMNMX.U16x2 R10, PT, PT, R10, R14, !PT ;  /* 0x0000000e0a0a7248 */ /* 0x000fe20007fe0200 */
[----:B------:R-:W-:Y:S01]  /*0960*/  IMAD.MOV R8, RZ, RZ, -R3 ;  /* 0x000000ffff087224 */ /* 0x000fe200078e0a03 */
[----:B------:R-:W-:Y:S01]  /*0970*/  VIMNMX.U16x2 R12, PT, PT, R12, R18, !PT ;  /* 0x000000120c0c7248 */ /* 0x000fe20007fe0200 */
[----:B------:R-:W-:Y:S01]  /*0980*/  IMAD.MOV R4, RZ, RZ, -R4 ;  /* 0x000000ffff047224 */ /* 0x000fe200078e0a04 */
[----:B------:R-:W-:Y:S01]  /*0990*/  PRMT R0, R10, 0x7610, R0 ;  /* 0x000076100a007816 */ /* 0x000fe20000000000 */
[----:B------:R-:W-:Y:S01]  /*09a0*/  IMAD.MOV R10, RZ, RZ, -R5 ;  /* 0x000000ffff0a7224 */ /* 0x000fe200078e0a05 */
[----:B------:R-:W-:Y:S02]  /*09b0*/  PRMT R2, R12, 0x7610, R2 ;  /* 0x000076100c027816 */ /* 0x000fe40000000002 */
[----:B------:R-:W-:-:S02]  /*09c0*/  PRMT R5, R8, 0x7710, RZ ;  /* 0x0000771008057816 */ /* 0x000fc400000000ff */
[----:B------:R-:W-:Y:S02]  /*09d0*/  PRMT R27, R4, 0x7710, RZ ;  /* 0x00007710041b7816 */ /* 0x000fe400000000ff */
[----:B------:R-:W-:Y:S01]  /*09e0*/  PRMT R3, R16, 0x7610, R3 ;  /* 0x0000761010037816 */ /* 0x000fe20000000003 */
[----:B------:R-:W-:Y:S01]  /*09f0*/  IMAD.IADD R0, R0, 0x1, R5 ;  /* 0x0000000100007824 */ /* 0x000fe200078e0205 */
[----:B------:R-:W-:Y:S01]  /*0a00*/  PRMT R4, R10, 0x7710, RZ ;  /* 0x000077100a047816 */ /* 0x000fe200000000ff */
[----:B------:R-:W-:-:S04]  /*0a10*/  IMAD.IADD R2, R2, 0x1, R27 ;  /* 0x0000000102027824 */ /* 0x000fc800078e021b */
[----:B------:R-:W-:Y:S01]  /*0a20*/  IMAD.IADD R4, R3, 0x1, R4 ;  /* 0x0000000103047824 */ /* 0x000fe200078e0204 */
[----:B------:R-:W-:Y:S02]  /*0a30*/  LOP3.LUT R3, R0, 0xffff, RZ, 0xc0, !PT ;  /* 0x0000ffff00037812 */ /* 0x000fe400078ec0ff */
[----:B------:R-:W-:Y:S02]  /*0a40*/  LOP3.LUT R2, R2, 0xffff, RZ, 0xc0, !PT ;  /* 0x0000ffff02027812 */ /* 0x000fe400078ec0ff */
[----:B------:R-:W-:Y:S02]  /*0a50*/  LOP3.LUT R5, R4, 0xffff, RZ, 0xc0, !PT ;  /* 0x0000ffff04057812 */ /* 0x000fe400078ec0ff */
[----:B------:R-:W-:-:S05]  /*0a60*/  IADD3 R2, PT, PT, R2, R3, R6 ;  /* 0x0000000302027210 */ /* 0x000fca0007ffe006 */
[----:B------:R-:W-:Y:S01]  /*0a70*/  IMAD.IADD R30, R2, 0x1, R5 ;  /* 0x00000001021e7824 */ /* 0x000fe200078e0205 */
[----:B------:R-:W-:Y:S06]  /*0a80*/  BRA.U UP0, `(.L_x_8) ;  /* 0xfffffff900747547 */ /* 0x000fec000b83ffff */
[----:B------:R-:W-:Y:S02]  /*0a90*/  ISETP.GE.AND P0, PT, R30, R7, PT ;  /* 0x000000071e00720c */ /* 0x000fe40003f06270 */
[----:B------:R-:W-:Y:S02]  /*0aa0*/  VIMNMX R7, PT, PT, R7, R30, PT ;  /* 0x0000001e07077248 */ /* 0x000fe40003fe0100 */
[----:B------:R-:W-:-:S09]  /*0ab0*/  SEL R13, R11, R13, !P0 ;  /* 0x0000000d0b0d7207 */ /* 0x000fd20004000000 */
.L_x_7:
[----:B------:R-:W-:Y:S05]  /*0ac0*/  BSYNC.RECONVERGENT B0 ;  /* 0x0000000000007941 */ /* 0x000fea0003800200 */
.L_x_6:
[----:B------:R-:W-:-:S05]  /*0ad0*/  VIADD R11, R11, 0x1 ;  /* 0x000000010b0b7836 */ /* 0x000fca0000000000 */
[----:B------:R-:W-:-:S13]  /*0ae0*/  ISETP.NE.AND P0, PT, R11, 0x40, PT ;  /* 0x000000400b00780c */ /* 0x000fda0003f05270 */
[----:B------:R-:W-:Y:S05]  /*0af0*/  @P0 BRA `(.L_x_9) ;  /* 0xfffffff8002c0947 */ /* 0x000fea000383ffff */
[----:B------:R-:W-:-:S04]  /*0b00*/  ISETP.GT.AND P0, PT, R13, 0x4, PT ;  /* 0x000000040d00780c */ /* 0x000fc80003f04270 */
[----:B------:R-:W-:-:S13]  /*0b10*/  ISETP.LT.AND P0, PT, R7, 0x32b, P0 ;  /* 0x0000032b0700780c */ /* 0x000fda0000701270 */
[----:B------:R-:W0:Y:S02]  /*0b20*/  @!P0 LDC.64 R2, c[0x0][0x390] ;  /* 0x0000e400ff028b82 */ /* 0x000e240000000a00 */
[----:B0-----:R-:W-:-:S05]  /*0b30*/  @!P0 IADD3 R2, P1, PT, R24, R2, RZ ;  /* 0x0000000218028210 */ /* 0x001fca0007f3e0ff */
[----:B------:R-:W-:-:S05]  /*0b40*/  @!P0 IMAD.X R3, R9, 0x1, R3, P1 ;  /* 0x0000000109038824 */ /* 0x000fca00008e0603 */
[----:B------:R0:W-:Y:S01]  /*0b50*/  @!P0 STG.E.U8 desc[UR8][R2.64], RZ ;  /* 0x000000ff02008986 */ /* 0x0001e2000c101108 */
[----:B------:R-:W-:Y:S05]  /*0b60*/  @!P0 EXIT ;  /* 0x000000000000894d */ /* 0x000fea0003800000 */
[----:B------:R-:W-:Y:S01]  /*0b70*/  I2FP.F32.U32 R4, R13 ;  /* 0x0000000d00047245 */ /* 0x000fe20000201000 */
[----:B------:R-:W-:Y:S01]  /*0b80*/  UMOV UR4, 0x47034000 ;  /* 0x4703400000047882 */ /* 0x000fe20000000000 */
[----:B------:R-:W-:Y:S01]  /*0b90*/  BSSY.RECONVERGENT B1, `(.L_x_10) ;  /* 0x000000d000017945 */ /* 0x000fe20003800200 */
[----:B------:R-:W-:Y:S01]  /*0ba0*/  IMAD.U32 R5, RZ, RZ, UR4 ;  /* 0x00000004ff057e24 */ /* 0x000fe2000f8e00ff */
[----:B------:R-:W0:Y:S08]  /*0bb0*/  MUFU.RCP R0, R4 ;  /* 0x0000000400007308 */ /* 0x000e300000001000 */
[----:B------:R-:W1:Y:S01]  /*0bc0*/  FCHK P0, R5, R4 ;  /* 0x0000000405007302 */ /* 0x000e620000000000 */
[----:B0-----:R-:W-:-:S04]  /*0bd0*/  FFMA R3, -R4, R0, 1 ;  /* 0x3f80000004037423 */ /* 0x001fc80000000100 */
[----:B------:R-:W-:-:S04]  /*0be0*/  FFMA R0, R0, R3, R0 ;  /* 0x0000000300007223 */ /* 0x000fc80000000000 */
[----:B------:R-:W-:-:S04]  /*0bf0*/  FFMA R3, R0, 33600, RZ ;  /* 0x4703400000037823 */ /* 0x000fc800000000ff */
[----:B------:R-:W-:-:S04]  /*0c00*/  FFMA R2, -R4, R3, 33600 ;  /* 0x4703400004027423 */ /* 0x000fc80000000103 */
[----:B------:R-:W-:Y:S01]  /*0c10*/  FFMA R0, R0, R2, R3 ;  /* 0x0000000200007223 */ /* 0x000fe20000000003 */
[----:B-1----:R-:W-:Y:S06]  /*0c20*/  @!P0 BRA `(.L_x_11) ;  /* 0x00000000000c8947 */ /* 0x002fec0003800000 */
[----:B------:R-:W-:-:S07]  /*0c30*/  MOV R2, 0xc50 ;  /* 0x00000c5000027802 */ /* 0x000fce0000000f00 */
[----:B------:R-:W-:Y:S05]  /*0c40*/  CALL.REL.NOINC `($__internal_1_$__cuda_sm3x_div_rn_noftz_f32_slowpath) ;  /* 0x0000000800147944 */ /* 0x000fea0003c00000 */
[----:B------:R-:W-:-:S07]  /*0c50*/  IMAD.MOV.U32 R0, RZ, RZ, R6 ;  /* 0x000000ffff007224 */ /* 0x000fce00078e0006 */
.L_x_11:
[----:B------:R-:W-:Y:S05]  /*0c60*/  BSYNC.RECONVERGENT B1 ;  /* 0x0000000000017941 */ /* 0x000fea0003800200 */
.L_x_10:
[----:B------:R-:W0:Y:S01]  /*0c70*/  LDCU UR4, c[0x0][0x39c] ;  /* 0x00007380ff0477ac */ /* 0x000e220008000800 */
[----:B------:R-:W1:Y:S01]  /*0c80*/  LDC.64 R10, c[0x0][0x398] ;  /* 0x0000e600ff0a7b82 */ /* 0x000e620000000a00 */
[----:B------:R-:W-:Y:S02]  /*0c90*/  IMAD.MOV.U32 R2, RZ, RZ, 0x1 ;  /* 0x00000001ff027424 */ /* 0x000fe400078e00ff */
[----:B------:R-:W-:Y:S01]  /*0ca0*/  FMUL R0, R0, 255 ;  /* 0x437f000000007820 */ /* 0x000fe20000400000 */
[----:B------:R-:W-:Y:S01]  /*0cb0*/  BSSY.RECONVERGENT B0, `(.L_x_12) ;  /* 0x0000013000007945 */ /* 0x000fe20003800200 */
[----:B0-----:R-:W1:Y:S02]  /*0cc0*/  MUFU.RCP64H R3, UR4 ;  /* 0x0000000400037d08 */ /* 0x001e640008001800 */
[----:B-1----:R-:W-:-:S08]  /*0cd0*/  DFMA R4, R2, -R10, 1 ;  /* 0x3ff000000204742b */ /* 0x002fd0000000080a */
[----:B------:R-:W-:-:S08]  /*0ce0*/  DFMA R4, R4, R4, R4 ;  /* 0x000000040404722b */ /* 0x000fd00000000004 */
[----:B------:R-:W-:Y:S02]  /*0cf0*/  DFMA R2, R2, R4, R2 ;  /* 0x000000040202722b */ /* 0x000fe40000000002 */
[----:B------:R-:W0:Y:S06]  /*0d00*/  F2F.F64.F32 R4, R0 ;  /* 0x0000000000047310 */ /* 0x000e2c0000201800 */
[----:B------:R-:W-:-:S08]  /*0d10*/  DFMA R6, R2, -R10, 1 ;  /* 0x3ff000000206742b */ /* 0x000fd0000000080a */
[----:B------:R-:W-:Y:S01]  /*0d20*/  DFMA R2, R2, R6, R2 ;  /* 0x000000060202722b */ /* 0x000fe20000000002 */
[----:B0-----:R-:W-:-:S07]  /*0d30*/  FSETP.GEU.AND P1, PT, |R5|, 6.5827683646048100446e-37, PT ;  /* 0x036000000500780b */ /* 0x001fce0003f2e200 */
[----:B------:R-:W-:-:S08]  /*0d40*/  DMUL R6, R4, R2 ;  /* 0x0000000204067228 */ /* 0x000fd00000000000 */
[----:B------:R-:W-:-:S08]  /*0d50*/  DFMA R10, R6, -R10, R4 ;  /* 0x8000000a060a722b */ /* 0x000fd00000000004 */
[----:B------:R-:W-:-:S10]  /*0d60*/  DFMA R2, R2, R10, R6 ;  /* 0x0000000a0202722b */ /* 0x000fd40000000006 */
[----:B------:R-:W-:-:S05]  /*0d70*/  FFMA R6, RZ, UR4, R3 ;  /* 0x00000004ff067c23 */ /* 0x000fca0008000003 */
[----:B------:R-:W-:-:S13]  /*0d80*/  FSETP.GT.AND P0, PT, |R6|, 1.469367938527859385e-39, PT ;  /* 0x001000000600780b */ /* 0x000fda0003f04200 */
[----:B------:R-:W-:Y:S05]  /*0d90*/  @P0 BRA P1, `(.L_x_13) ;  /* 0x0000000000100947 */ /* 0x000fea0000800000 */
[----:B------:R-:W-:-:S07]  /*0da0*/  MOV R0, 0xdc0 ;  /* 0x00000dc000007802 */ /* 0x000fce0000000f00 */
[----:B------:R-:W-:Y:S05]  /*0db0*/  CALL.REL.NOINC `($__internal_0_$__cuda_sm20_div_rn_f64_full) ;  /* 0x0000000000547944 */ /* 0x000fea0003c00000 */
[----:B------:R-:W-:Y:S02]  /*0dc0*/  IMAD.MOV.U32 R2, RZ, RZ, R12 ;  /* 0x000000ffff027224 */ /* 0x000fe400078e000c */
[----:B------:R-:W-:-:S07]  /*0dd0*/  IMAD.MOV.U32 R3, RZ, RZ, R13 ;  /* 0x000000ffff037224 */ /* 0x000fce00078e000d */
.L_x_13:
[----:B------:R-:W-:Y:S05]  /*0de0*/  BSYNC.RECONVERGENT B0 ;  /* 0x0000000000007941 */ /* 0x000fea0003800200 */
.L_x_12:
[----:B------:R-:W0:Y:S01]  /*0df0*/  LDCU.64 UR6, c[0x0][0x390] ;  /* 0x00007200ff0677ac */ /* 0x000e220008000a00 */
[----:B------:R-:W1:Y:S02]  /*0e00*/  F2I.F64.TRUNC R2, R2 ;  /* 0x0000000200027311 */ /* 0x000e64000030d100 */
[----:B-1----:R-:W-:Y:S02]  /*0e10*/  VIMNMX.RELU R5, PT, PT, R2, 0xff, PT ;  /* 0x000000ff02057848 */ /* 0x002fe40003fe1100 */
[----:B0-----:R-:W-:-:S04]  /*0e20*/  IADD3 R24, P0, PT, R24, UR6, RZ ;  /* 0x0000000618187c10 */ /* 0x001fc8000ff1e0ff */
[----:B------:R-:W-:-:S05]  /*0e30*/  IADD3.X R25, PT, PT, R9, UR7, RZ, P0, !PT ;  /* 0x0000000709197c10 */ /* 0x000fca00087fe4ff */
[----:B------:R-:W-:Y:S01]  /*0e40*/  STG.E.U8 desc[UR8][R24.64], R5 ;  /* 0x0000000518007986 */ /* 0x000fe2000c101108 */
[----:B------:R-:W-:Y:S05]  /*0e50*/  EXIT ;  /* 0x000000000000794d */ /* 0x000fea0003800000 */
.L_x_5:
[----:B------:R-:W0:Y:S02]  /*0e60*/  LDCU.64 UR6, c[0x0][0x390] ;  /* 0x00007200ff0677ac */ /* 0x000e240008000a00 */
[----:B0-----:R-:W-:-:S04]  /*0e70*/  IADD3 R24, P0, PT, R24, UR6, RZ ;  /* 0x0000000618187c10 */ /* 0x001fc8000ff1e0ff */
[----:B------:R-:W-:-:S05]  /*0e80*/  IADD3.X R25, PT, PT, R9, UR7, RZ, P0, !PT ;  /* 0x0000000709197c10 */ /* 0x000fca00087fe4ff */
[----:B------:R-:W-:Y:S01]  /*0e90*/  STG.E.U8 desc[UR8][R24.64], RZ ;  /* 0x000000ff18007986 */ /* 0x000fe2000c101108 */
[----:B------:R-:W-:Y:S05]  /*0ea0*/  EXIT ;  /* 0x000000000000794d */ /* 0x000fea0003800000 */
.L_x_0:
[----:B------:R-:W0:Y:S01]  /*0eb0*/  LDCU.64 UR6, c[0x0][0x390] ;  /* 0x00007200ff0677ac */ /* 0x000e220008000a00 */
[----:B------:R-:W-:-:S05]  /*0ec0*/  IMAD R0, R0, UR5, R25 ;  /* 0x0000000500007c24 */ /* 0x000fca000f8e0219 */
[----:B0-----:R-:W-:-:S04]  /*0ed0*/  IADD3 R2, P0, PT, R0, UR6, RZ ;  /* 0x0000000600027c10 */ /* 0x001fc8000ff1e0ff */
[----:B------:R-:W-:-:S05]  /*0ee0*/  LEA.HI.X.SX32 R3, R0, UR7, 0x1, P0 ;  /* 0x0000000700037c11 */ /* 0x000fca00080f0eff */
[----:B------:R-:W-:Y:S01]  /*0ef0*/  STG.E.U8 desc[UR8][R2.64], RZ ;  /* 0x000000ff02007986 */ /* 0x000fe2000c101108 */
[----:B------:R-:W-:Y:S05]  /*0f00*/  EXIT ;  /* 0x000000000000794d */ /* 0x000fea0003800000 */
        .weak           $__internal_0_$__cuda_sm20_div_rn_f64_full
        .type           $__internal_0_$__cuda_sm20_div_rn_f64_full,@function
        .size           $__internal_0_$__cuda_sm20_div_rn_f64_full,($__internal_1_$__cuda_sm3x_div_rn_noftz_f32_slowpath - $__internal_0_$__cuda_sm20_div_rn_f64_full)
$__internal_0_$__cuda_sm20_div_rn_f64_full:
[----:B------:R-:W0:Y:S01]  /*0f10*/  LDC.64 R10, c[0x0][0x398] ;  /* 0x0000e600ff0a7b82 */ /* 0x000e220000000a00 */
[----:B------:R-:W-:Y:S01]  /*0f20*/  IMAD.MOV.U32 R12, RZ, RZ, 0x1 ;  /* 0x00000001ff0c7424 */ /* 0x000fe200078e00ff */
[C---:B------:R-:W-:Y:S01]  /*0f30*/  FSETP.GEU.AND P2, PT, |R5|.reuse, 1.469367938527859385e-39, PT ;  /* 0x001000000500780b */ /* 0x040fe20003f4e200 */
[----:B------:R-:W-:Y:S01]  /*0f40*/  IMAD.MOV.U32 R21, RZ, RZ, 0x1ca00000 ;  /* 0x1ca00000ff157424 */ /* 0x000fe200078e00ff */
[----:B------:R-:W-:Y:S01]  /*0f50*/  LOP3.LUT R19, R5, 0x7ff00000, RZ, 0xc0, !PT ;  /* 0x7ff0000005137812 */ /* 0x000fe200078ec0ff */
[----:B------:R-:W-:Y:S04]  /*0f60*/  BSSY.RECONVERGENT B1, `(.L_x_14) ;  /* 0x0000050000017945 */ /* 0x000fe80003800200 */
[----:B------:R-:W-:Y:S01]  /*0f70*/  IMAD.MOV.U32 R18, RZ, RZ, R19 ;  /* 0x000000ffff127224 */ /* 0x000fe200078e0013 */
[----:B0-----:R-:W-:-:S02]  /*0f80*/  FSETP.GEU.AND P0, PT, |R11|, 1.469367938527859385e-39, PT ;  /* 0x001000000b00780b */ /* 0x001fc40003f0e200 */
[C---:B------:R-:W-:Y:S02]  /*0f90*/  LOP3.LUT R6, R11.reuse, 0x800fffff, RZ, 0xc0, !PT ;  /* 0x800fffff0b067812 */ /* 0x040fe400078ec0ff */
[----:B------:R-:W-:Y:S02]  /*0fa0*/  LOP3.LUT R8, R11, 0x7ff00000, RZ, 0xc0, !PT ;  /* 0x7ff000000b087812 */ /* 0x000fe400078ec0ff */
[----:B------:R-:W-:Y:S01]  /*0fb0*/  LOP3.LUT R7, R6, 0x3ff00000, RZ, 0xfc, !PT ;  /* 0x3ff0000006077812 */ /* 0x000fe200078efcff */
[----:B------:R-:W-:Y:S01]  /*0fc0*/  IMAD.MOV.U32 R6, RZ, RZ, R10 ;  /* 0x000000ffff067224 */ /* 0x000fe200078e000a */
[----:B------:R-:W-:Y:S01]  /*0fd0*/  ISETP.GE.U32.AND P1, PT, R19, R8, PT ;  /* 0x000000081300720c */ /* 0x000fe20003f26070 */
[----:B------:R-:W-:-:S03]  /*0fe0*/  IMAD.MOV.U32 R23, RZ, RZ, R8 ;  /* 0x000000ffff177224 */ /* 0x000fc600078e0008 */
[----:B------:R-:W-:Y:S01]  /*0ff0*/  SEL R21, R21, 0x63400000, !P1 ;  /* 0x6340000015157807 */ /* 0x000fe20004800000 */
[----:B------:R-:W0:Y:S03]  /*1000*/  @!P0 LDC.64 R2, c[0x0][0x398] ;  /* 0x0000e600ff028b82 */ /* 0x000e260000000a00 */
[----:B------:R-:W-:-:S04]  /*1010*/  @!P2 LOP3.LUT R14, R21, 0x80000000, R5, 0xf8, !PT ;  /* 0x80000000150ea812 */ /* 0x000fc800078ef805 */
[----:B------:R-:W-:Y:S01]  /*1020*/  @!P2 LOP3.LUT R15, R14, 0x100000, RZ, 0xfc, !PT ;  /* 0x001000000e0fa812 */ /* 0x000fe200078efcff */
[----:B------:R-:W-:Y:S01]  /*1030*/  @!P2 IMAD.MOV.U32 R14, RZ, RZ, RZ ;  /* 0x000000ffff0ea224 */ /* 0x000fe200078e00ff */
[----:B0-----:R-:W-:-:S06]  /*1040*/  @!P0 DMUL R6, R2, 8.98846567431157953865e+307 ;  /* 0x7fe0000002068828 */ /* 0x001fcc0000000000 */
[----:B------:R-:W0:Y:S04]  /*1050*/  MUFU.RCP64H R13, R7 ;  /* 0x00000007000d7308 */ /* 0x000e280000001800 */
[----:B------:R-:W-:-:S05]  /*1060*/  @!P0 LOP3.LUT R23, R7, 0x7ff00000, RZ, 0xc0, !PT ;  /* 0x7ff0000007178812 */ /* 0x000fca00078ec0ff */
[----:B------:R-:W-:Y:S01]  /*1070*/  VIADD R22, R23, 0xffffffff ;  /* 0xffffffff17167836 */ /* 0x000fe20000000000 */
[----:B0-----:R-:W-:-:S08]  /*1080*/  DFMA R2, R12, -R6, 1 ;  /* 0x3ff000000c02742b */ /* 0x001fd00000000806 */
[----:B------:R-:W-:-:S08]  /*1090*/  DFMA R2, R2, R2, R2 ;  /* 0x000000020202722b */ /* 0x000fd00000000002 */
[----:B------:R-:W-:Y:S01]  /*10a0*/  DFMA R12, R12, R2, R12 ;  /* 0x000000020c0c722b */ /* 0x000fe2000000000c */
[----:B------:R-:W-:Y:S01]  /*10b0*/  LOP3.LUT R3, R21, 0x800fffff, R5, 0xf8, !PT ;  /* 0x800fffff15037812 */ /* 0x000fe200078ef805 */
[----:B------:R-:W-:-:S06]  /*10c0*/  IMAD.MOV.U32 R2, RZ, RZ, R4 ;  /* 0x000000ffff027224 */ /* 0x000fcc00078e0004 */
[----:B------:R-:W-:Y:S02]  /*10d0*/  DFMA R16, R12, -R6, 1 ;  /* 0x3ff000000c10742b */ /* 0x000fe40000000806 */
[----:B------:R-:W-:-:S06]  /*10e0*/  @!P2 DFMA R2, R2, 2, -R14 ;  /* 0x400000000202a82b */ /* 0x000fcc000000080e */
[----:B------:R-:W-:-:S04]  /*10f0*/  DFMA R12, R12, R16, R12 ;  /* 0x000000100c0c722b */ /* 0x000fc8000000000c */
[----:B------:R-:W-:-:S04]  /*1100*/  @!P2 LOP3.LUT R18, R3, 0x7ff00000, RZ, 0xc0, !PT ;  /* 0x7ff000000312a812 */ /* 0x000fc800078ec0ff */
[----:B------:R-:W-:Y:S01]  /*1110*/  DMUL R14, R12, R2 ;  /* 0x000000020c0e7228 */ /* 0x000fe20000000000 */
[----:B------:R-:W-:-:S05]  /*1120*/  VIADD R20, R18, 0xffffffff ;  /* 0xffffffff12147836 */ /* 0x000fca0000000000 */
[----:B------:R-:W-:Y:S02]  /*1130*/  ISETP.GT.U32.AND P0, PT, R20, 0x7feffffe, PT ;  /* 0x7feffffe1400780c */ /* 0x000fe40003f04070 */
[----:B------:R-:W-:Y:S02]  /*1140*/  DFMA R16, R14, -R6, R2 ;  /* 0x800000060e10722b */ /* 0x000fe40000000002 */
[----:B------:R-:W-:-:S06]  /*1150*/  ISETP.GT.U32.OR P0, PT, R22, 0x7feffffe, P0 ;  /* 0x7feffffe1600780c */ /* 0x000fcc0000704470 */
[----:B------:R-:W-:-:S07]  /*1160*/  DFMA R16, R12, R16, R14 ;  /* 0x000000100c10722b */ /* 0x000fce000000000e */
[----:B------:R-:W-:Y:S05]  /*1170*/  @P0 BRA `(.L_x_15) ;  /* 0x0000000000600947 */ /* 0x000fea0003800000 */
[----:B------:R-:W-:Y:S01]  /*1180*/  VIADDMNMX R8, R19, -R8, 0xb9600000, !PT ;  /* 0xb960000013087446 */ /* 0x000fe20007800908 */
[----:B------:R-:W-:-:S03]  /*1190*/  IMAD.MOV.U32 R4, RZ, RZ, RZ ;  /* 0x000000ffff047224 */ /* 0x000fc600078e00ff */
[----:B------:R-:W-:-:S05]  /*11a0*/  VIMNMX R8, PT, PT, R8, 0x46a00000, PT ;  /* 0x46a0000008087848 */ /* 0x000fca0003fe0100 */
[----:B------:R-:W-:-:S04]  /*11b0*/  IMAD.IADD R8, R8, 0x1, -R21 ;  /* 0x0000000108087824 */ /* 0x000fc800078e0a15 */
[----:B------:R-:W-:-:S06]  /*11c0*/  VIADD R5, R8, 0x7fe00000 ;  /* 0x7fe0000008057836 */ /* 0x000fcc0000000000 */
[----:B------:R-:W-:-:S10]  /*11d0*/  DMUL R12, R16, R4 ;  /* 0x00000004100c7228 */ /* 0x000fd40000000000 */
[----:B------:R-:W-:-:S13]  /*11e0*/  FSETP.GTU.AND P0, PT, |R13|, 1.469367938527859385e-39, PT ;  /* 0x001000000d00780b */ /* 0x000fda0003f0c200 */
[----:B------:R-:W-:Y:S05]  /*11f0*/  @P0 BRA `(.L_x_16) ;  /* 0x0000000000980947 */ /* 0x000fea0003800000 */
[----:B------:R-:W-:Y:S01]  /*1200*/  DFMA R2, R16, -R6, R2 ;  /* 0x800000061002722b */ /* 0x000fe20000000002 */
[----:B------:R-:W-:-:S09]  /*1210*/  IMAD.MOV.U32 R4, RZ, RZ, RZ ;  /* 0x000000ffff047224 */ /* 0x000fd200078e00ff */
[C---:B------:R-:W-:Y:S02]  /*1220*/  FSETP.NEU.AND P0, PT, R3.reuse, RZ, PT ;  /* 0x000000ff0300720b */ /* 0x040fe40003f0d000 */
[----:B------:R-:W-:-:S04]  /*1230*/  LOP3.LUT R11, R3, 0x80000000, R11, 0x48, !PT ;  /* 0x80000000030b7812 */ /* 0x000fc800078e480b */
[----:B------:R-:W-:-:S07]  /*1240*/  LOP3.LUT R5, R11, R5, RZ, 0xfc, !PT ;  /* 0x000000050b057212 */ /* 0x000fce00078efcff */
[----:B------:R-:W-:Y:S05]  /*1250*/  @!P0 BRA `(.L_x_16) ;  /* 0x0000000000808947 */ /* 0x000fea0003800000 */
[----:B------:R-:W-:Y:S01]  /*1260*/  IMAD.MOV R3, RZ, RZ, -R8 ;  /* 0x000000ffff037224 */ /* 0x000fe200078e0a08 */
[----:B------:R-:W-:Y:S01]  /*1270*/  DMUL.RP R4, R16, R4 ;  /* 0x0000000410047228 */ /* 0x000fe20000008000 */
[----:B------:R-:W-:-:S06]  /*1280*/  IMAD.MOV.U32 R2, RZ, RZ, RZ ;  /* 0x000000ffff027224 */ /* 0x000fcc00078e00ff */
[----:B------:R-:W-:-:S03]  /*1290*/  DFMA R2, R12, -R2, R16 ;  /* 0x800000020c02722b */ /* 0x000fc60000000010 */
[----:B------:R-:W-:-:S03]  /*12a0*/  LOP3.LUT R11, R5, R11, RZ, 0x3c, !PT ;  /* 0x0000000b050b7212 */ /* 0x000fc600078e3cff */
[----:B------:R-:W-:-:S04]  /*12b0*/  IADD3 R2, PT, PT, -R8, -0x43300000, RZ ;  /* 0xbcd0000008027810 */ /* 0x000fc80007ffe1ff */
[----:B------:R-:W-:-:S04]  /*12c0*/  FSETP.NEU.AND P0, PT, |R3|, R2, PT ;  /* 0x000000020300720b */ /* 0x000fc80003f0d200 */
[----:B------:R-:W-:Y:S02]  /*12d0*/  FSEL R12, R4, R12, !P0 ;  /* 0x0000000c040c7208 */ /* 0x000fe40004000000 */
[----:B------:R-:W-:Y:S01]  /*12e0*/  FSEL R13, R11, R13, !P0 ;  /* 0x0000000d0b0d7208 */ /* 0x000fe20004000000 */
[----:B------:R-:W-:Y:S06]  /*12f0*/  BRA `(.L_x_16) ;  /* 0x0000000000587947 */ /* 0x000fec0003800000 */
.L_x_15:
[----:B------:R-:W-:-:S14]  /*1300*/  DSETP.NAN.AND P0, PT, R4, R4, PT ;  /* 0x000000040400722a */ /* 0x000fdc0003f08000 */
[----:B------:R-:W-:Y:S05]  /*1310*/  @P0 BRA `(.L_x_17) ;  /* 0x0000000000480947 */ /* 0x000fea0003800000 */
[----:B------:R-:W0:Y:S02]  /*1320*/  LDC.64 R2, c[0x0][0x398] ;  /* 0x0000e600ff027b82 */ /* 0x000e240000000a00 */
[----:B0-----:R-:W-:-:S14]  /*1330*/  DSETP.NAN.AND P0, PT, R2, R2, PT ;  /* 0x000000020200722a */ /* 0x001fdc0003f08000 */
[----:B------:R-:W-:Y:S05]  /*1340*/  @P0 BRA `(.L_x_18) ;  /* 0x0000000000300947 */ /* 0x000fea0003800000 */
[----:B------:R-:W-:Y:S01]  /*1350*/  ISETP.NE.AND P0, PT, R18, R23, PT ;  /* 0x000000171200720c */ /* 0x000fe20003f05270 */
[----:B------:R-:W-:Y:S02]  /*1360*/  IMAD.MOV.U32 R12, RZ, RZ, 0x0 ;  /* 0x00000000ff0c7424 */ /* 0x000fe400078e00ff */
[----:B------:R-:W-:-:S10]  /*1370*/  IMAD.MOV.U32 R13, RZ, RZ, -0x80000 ;  /* 0xfff80000ff0d7424 */ /* 0x000fd400078e00ff */
[----:B------:R-:W-:Y:S05]  /*1380*/  @!P0 BRA `(.L_x_16) ;  /* 0x0000000000348947 */ /* 0x000fea0003800000 */
[----:B------:R-:W-:Y:S02]  /*1390*/  ISETP.NE.AND P0, PT, R18, 0x7ff00000, PT ;  /* 0x7ff000001200780c */ /* 0x000fe40003f05270 */
[----:B------:R-:W-:Y:S02]  /*13a0*/  LOP3.LUT R13, R5, 0x80000000, R11, 0x48, !PT ;  /* 0x80000000050d7812 */ /* 0x000fe400078e480b */
[----:B------:R-:W-:-:S13]  /*13b0*/  ISETP.EQ.OR P0, PT, R23, RZ, !P0 ;  /* 0x000000ff1700720c */ /* 0x000fda0004702670 */
[----:B------:R-:W-:Y:S01]  /*13c0*/  @P0 LOP3.LUT R2, R13, 0x7ff00000, RZ, 0xfc, !PT ;  /* 0x7ff000000d020812 */ /* 0x000fe200078efcff */
[----:B------:R-:W-:Y:S02]  /*13d0*/  @!P0 IMAD.MOV.U32 R12, RZ, RZ, RZ ;  /* 0x000000ffff0c8224 */ /* 0x000fe400078e00ff */
[----:B------:R-:W-:Y:S02]  /*13e0*/  @P0 IMAD.MOV.U32 R12, RZ, RZ, RZ ;  /* 0x000000ffff0c0224 */ /* 0x000fe400078e00ff */
[----:B------:R-:W-:Y:S01]  /*13f0*/  @P0 IMAD.MOV.U32 R13, RZ, RZ, R2 ;  /* 0x000000ffff0d0224 */ /* 0x000fe200078e0002 */
[----:B------:R-:W-:Y:S06]  /*1400*/  BRA `(.L_x_16) ;  /* 0x0000000000147947 */ /* 0x000fec0003800000 */
.L_x_18:
[----:B------:R-:W-:Y:S01]  /*1410*/  LOP3.LUT R13, R11, 0x80000, RZ, 0xfc, !PT ;  /* 0x000800000b0d7812 */ /* 0x000fe200078efcff */
[----:B------:R-:W-:Y:S01]  /*1420*/  IMAD.MOV.U32 R12, RZ, RZ, R10 ;  /* 0x000000ffff0c7224 */ /* 0x000fe200078e000a */
[----:B------:R-:W-:Y:S06]  /*1430*/  BRA `(.L_x_16) ;  /* 0x0000000000087947 */ /* 0x000fec0003800000 */
.L_x_17:
[----:B------:R-:W-:Y:S01]  /*1440*/  LOP3.LUT R13, R5, 0x80000, RZ, 0xfc, !PT ;  /* 0x00080000050d7812 */ /* 0x000fe200078efcff */
[----:B------:R-:W-:-:S07]  /*1450*/  IMAD.MOV.U32 R12, RZ, RZ, R4 ;  /* 0x000000ffff0c7224 */ /* 0x000fce00078e0004 */
.L_x_16:
[----:B------:R-:W-:Y:S05]  /*1460*/  BSYNC.RECONVERGENT B1 ;  /* 0x0000000000017941 */ /* 0x000fea0003800200 */
.L_x_14:
[----:B------:R-:W-:Y:S02]  /*1470*/  IMAD.MOV.U32 R2, RZ, RZ, R0 ;  /* 0x000000ffff027224 */ /* 0x000fe400078e0000 */
[----:B------:R-:W-:-:S04]  /*1480*/  IMAD.MOV.U32 R3, RZ, RZ, 0x0 ;  /* 0x00000000ff037424 */ /* 0x000fc800078e00ff */
[----:B------:R-:W-:Y:S05]  /*1490*/  RET.REL.NODEC R2 `(_Z12stereoKernelPhS_S_dii) ;  /* 0xffffffe802d87950 */ /* 0x000fea0003c3ffff */
        .weak           $__internal_1_$__cuda_sm3x_div_rn_noftz_f32_slowpath
        .type           $__internal_1_$__cuda_sm3x_div_rn_noftz_f32_slowpath,@function
        .size           $__internal_1_$__cuda_sm3x_div_rn_noftz_f32_slowpath,(.L_x_33 - $__internal_1_$__cuda_sm3x_div_rn_noftz_f32_slowpath)
$__internal_1_$__cuda_sm3x_div_rn_noftz_f32_slowpath:
[----:B------:R-:W-:Y:S01]  /*14a0*/  SHF.R.U32.HI R0, RZ, 0x17, R4 ;  /* 0x00000017ff007819 */ /* 0x000fe20000011604 */
[----:B------:R-:W-:Y:S04]  /*14b0*/  BSSY.RECONVERGENT B0, `(.L_x_19) ;  /* 0x000005c000007945 */ /* 0x000fe80003800200 */
[----:B------:R-:W-:Y:S01]  /*14c0*/  BSSY.RELIABLE B2, `(.L_x_20) ;  /* 0x000001a000027945 */ /* 0x000fe20003800100 */
[----:B------:R-:W-:-:S05]  /*14d0*/  LOP3.LUT R8, R0, 0xff, RZ, 0xc0, !PT ;  /* 0x000000ff00087812 */ /* 0x000fca00078ec0ff */
[----:B------:R-:W-:-:S05]  /*14e0*/  VIADD R5, R8, 0xffffffff ;  /* 0xffffffff08057836 */ /* 0x000fca0000000000 */
[----:B------:R-:W-:-:S13]  /*14f0*/  ISETP.GT.U32.AND P0, PT, R5, 0xfd, PT ;  /* 0x000000fd0500780c */ /* 0x000fda0003f04070 */
[----:B------:R-:W-:Y:S01]  /*1500*/  @!P0 IMAD.MOV.U32 R3, RZ, RZ, RZ ;  /* 0x000000ffff038224 */ /* 0x000fe200078e00ff */
[----:B------:R-:W-:Y:S06]  /*1510*/  @!P0 BRA `(.L_x_21) ;  /* 0x0000000000508947 */ /* 0x000fec0003800000 */
[----:B------:R-:W-:Y:S01]  /*1520*/  FSETP.GTU.FTZ.AND P0, PT, |R4|, +INF , PT ;  /* 0x7f8000000400780b */ /* 0x000fe20003f1c200 */
[----:B------:R-:W-:-:S12]  /*1530*/  IMAD.MOV.U32 R0, RZ, RZ, R4 ;  /* 0x000000ffff007224 */ /* 0x000fd800078e0004 */
[----:B------:R-:W-:Y:S05]  /*1540*/  @P0 BREAK.RELIABLE B2 ;  /* 0x0000000000020942 */ /* 0x000fea0003800100 */
[----:B------:R-:W-:Y:S05]  /*1550*/  @P0 BRA `(.L_x_22) ;  /* 0x0000000400400947 */ /* 0x000fea0003800000 */
[----:B------:R-:W-:-:S05]  /*1560*/  IMAD.MOV.U32 R3, RZ, RZ, 0x47034000 ;  /* 0x47034000ff037424 */ /* 0x000fca00078e00ff */
[----:B------:R-:W-:-:S13]  /*1570*/  LOP3.LUT P0, RZ, R4, 0x7fffffff, R3, 0xc8, !PT ;  /* 0x7fffffff04ff7812 */ /* 0x000fda000780c803 */
[----:B------:R-:W-:Y:S05]  /*1580*/  @!P0 BREAK.RELIABLE B2 ;  /* 0x0000000000028942 */ /* 0x000fea0003800100 */
[----:B------:R-:W-:Y:S05]  /*1590*/  @!P0 BRA `(.L_x_23) ;  /* 0x0000000400288947 */ /* 0x000fea0003800000 */
[----:B------:R-:W-:Y:S02]  /*15a0*/  FSETP.NEU.FTZ.AND P0, PT, |R0|, +INF , PT ;  /* 0x7f8000000000780b */ /* 0x000fe40003f1d200 */
[----:B------:R-:W-:-:S04]  /*15b0*/  LOP3.LUT P1, RZ, R3, 0x7fffffff, RZ, 0xc0, !PT ;  /* 0x7fffffff03ff7812 */ /* 0x000fc8000782c0ff */
[----:B------:R-:W-:-:S13]  /*15c0*/  PLOP3.LUT P0, PT, P0, P1, PT, 0x2f, 0xf2 ;  /* 0x0000000000f2781c */ /* 0x000fda0000702577 */
[----:B------:R-:W-:Y:S05]  /*15d0*/  @P0 BREAK.RELIABLE B2 ;  /* 0x0000000000020942 */ /* 0x000fea0003800100 */
[----:B------:R-:W-:Y:S05]  /*15e0*/  @P0 BRA `(.L_x_24) ;  /* 0x00000004000c0947 */ /* 0x000fea0003800000 */
[----:B------:R-:W-:-:S13]  /*15f0*/  LOP3.LUT P0, RZ, R4, 0x7fffffff, RZ, 0xc0, !PT ;  /* 0x7fffffff04ff7812 */ /* 0x000fda000780c0ff */
[----:B------:R-:W-:Y:S05]  /*1600*/  @!P0 BREAK.RELIABLE B2 ;  /* 0x0000000000028942 */ /* 0x000fea0003800100 */
[----:B------:R-:W-:Y:S05]  /*1610*/  @!P0 BRA `(.L_x_25) ;  /* 0x0000000000f48947 */ /* 0x000fea0003800000 */
[----:B------:R-:W-:Y:S01]  /*1620*/  ISETP.GE.AND P0, PT, R5, RZ, PT ;  /* 0x000000ff0500720c */ /* 0x000fe20003f06270 */
[----:B------:R-:W-:-:S12]  /*1630*/  IMAD.MOV.U32 R3, RZ, RZ, RZ ;  /* 0x000000ffff037224 */ /* 0x000fd800078e00ff */
[----:B------:R-:W-:Y:S01]  /*1640*/  @!P0 FFMA R4, R0, 1.84467440737095516160e+19, RZ ;  /* 0x5f80000000048823 */ /* 0x000fe200000000ff */
[----:B------:R-:W-:-:S07]  /*1650*/  @!P0 VIADD R3, R3, 0x40 ;  /* 0x0000004003038836 */ /* 0x000fce0000000000 */
.L_x_21:
[----:B------:R-:W-:Y:S05]  /*1660*/  BSYNC.RELIABLE B2 ;  /* 0x0000000000027941 */ /* 0x000fea0003800100 */
.L_x_20:
[----:B------:R-:W-:Y:S01]  /*1670*/  LEA R5, R8, 0xc0800000, 0x17 ;  /* 0xc080000008057811 */ /* 0x000fe200078eb8ff */
[----:B------:R-:W-:Y:S01]  /*1680*/  UMOV UR4, 0x47034000 ;  /* 0x4703400000047882 */ /* 0x000fe20000000000 */
[----:B------:R-:W-:Y:S01]  /*1690*/  IADD3 R3, PT, PT, R3, 0x8e, -R8 ;  /* 0x0000008e03037810 */ /* 0x000fe20007ffe808 */
[----:B------:R-:W-:Y:S01]  /*16a0*/  UIADD3 UR4, UPT, UPT, UR4, -0x7800000, URZ ;  /* 0xf880000004047890 */ /* 0x000fe2000fffe0ff */
[----:B------:R-:W-:Y:S01]  /*16b0*/  BSSY.RECONVERGENT B2, `(.L_x_26) ;  /* 0x0000032000027945 */ /* 0x000fe20003800200 */
[----:B------:R-:W-:-:S04]  /*16c0*/  IMAD.IADD R5, R4, 0x1, -R5 ;  /* 0x0000000104057824 */ /* 0x000fc800078e0a05 */
[----:B------:R-:W0:Y:S01]  /*16d0*/  MUFU.RCP R0, R5 ;  /* 0x0000000500007308 */ /* 0x000e220000001000 */
[----:B------:R-:W-:-:S04]  /*16e0*/  FADD.FTZ R7, -R5, -RZ ;  /* 0x800000ff05077221 */ /* 0x000fc80000010100 */
[----:B0-----:R-:W-:-:S04]  /*16f0*/  FFMA R11, R0, R7, 1 ;  /* 0x3f800000000b7423 */ /* 0x001fc80000000007 */
[----:B------:R-:W-:-:S04]  /*1700*/  FFMA R0, R0, R11, R0 ;  /* 0x0000000b00007223 */ /* 0x000fc80000000000 */
[----:B------:R-:W-:-:S04]  /*1710*/  FFMA R4, R0, UR4, RZ ;  /* 0x0000000400047c23 */ /* 0x000fc800080000ff */
[----:B------:R-:W-:-:S04]  /*1720*/  FFMA R11, R7, R4, UR4 ;  /* 0x00000004070b7e23 */ /* 0x000fc80008000004 */
[----:B------:R-:W-:-:S04]  /*1730*/  FFMA R11, R0, R11, R4 ;  /* 0x0000000b000b7223 */ /* 0x000fc80000000004 */
[----:B------:R-:W-:-:S04]  /*1740*/  FFMA R10, R7, R11, UR4 ;  /* 0x00000004070a7e23 */ /* 0x000fc8000800000b */
[----:B------:R-:W-:-:S05]  /*1750*/  FFMA R6, R0, R10, R11 ;  /* 0x0000000a00067223 */ /* 0x000fca000000000b */
[----:B------:R-:W-:-:S04]  /*1760*/  SHF.R.U32.HI R4, RZ, 0x17, R6 ;  /* 0x00000017ff047819 */ /* 0x000fc80000011606 */
[----:B------:R-:W-:-:S05]  /*1770*/  LOP3.LUT R4, R4, 0xff, RZ, 0xc0, !PT ;  /* 0x000000ff04047812 */ /* 0x000fca00078ec0ff */
[----:B------:R-:W-:-:S04]  /*1780*/  IMAD.IADD R7, R4, 0x1, R3 ;  /* 0x0000000104077824 */ /* 0x000fc800078e0203 */
[----:B------:R-:W-:-:S05]  /*1790*/  VIADD R4, R7, 0xffffffff ;  /* 0xffffffff07047836 */ /* 0x000fca0000000000 */
[----:B------:R-:W-:-:S13]  /*17a0*/  ISETP.GE.U32.AND P0, PT, R4, 0xfe, PT ;  /* 0x000000fe0400780c */ /* 0x000fda0003f06070 */
[----:B------:R-:W-:Y:S05]  /*17b0*/  @!P0 BRA `(.L_x_27) ;  /* 0x0000000000808947 */ /* 0x000fea0003800000 */
[----:B------:R-:W-:-:S13]  /*17c0*/  ISETP.GT.AND P0, PT, R7, 0xfe, PT ;  /* 0x000000fe0700780c */ /* 0x000fda0003f04270 */
[----:B------:R-:W-:Y:S05]  /*17d0*/  @P0 BRA `(.L_x_28) ;  /* 0x00000000006c0947 */ /* 0x000fea0003800000 */
[----:B------:R-:W-:-:S13]  /*17e0*/  ISETP.GE.AND P0, PT, R7, 0x1, PT ;  /* 0x000000010700780c */ /* 0x000fda0003f06270 */
[----:B------:R-:W-:Y:S05]  /*17f0*/  @P0 BRA `(.L_x_29) ;  /* 0x0000000000740947 */ /* 0x000fea0003800000 */
[----:B------:R-:W-:Y:S02]  /*1800*/  ISETP.GE.AND P0, PT, R7, -0x18, PT ;  /* 0xffffffe80700780c */ /* 0x000fe40003f06270 */
[----:B------:R-:W-:-:S11]  /*1810*/  LOP3.LUT R6, R6, 0x80000000, RZ, 0xc0, !PT ;  /* 0x8000000006067812 */ /* 0x000fd600078ec0ff */
[----:B------:R-:W-:Y:S05]  /*1820*/  @!P0 BRA `(.L_x_29) ;  /* 0x0000000000688947 */ /* 0x000fea0003800000 */
[CC--:B------:R-:W-:Y:S01]  /*1830*/  FFMA.RZ R3, R0.reuse, R10.reuse, R11 ;  /* 0x0000000a00037223 */ /* 0x0c0fe2000000c00b */
[C---:B------:R-:W-:Y:S01]  /*1840*/  VIADD R5, R7.reuse, 0x20 ;  /* 0x0000002007057836 */ /* 0x040fe20000000000 */
[C---:B------:R-:W-:Y:S02]  /*1850*/  ISETP.NE.AND P2, PT, R7.reuse, RZ, PT ;  /* 0x000000ff0700720c */ /* 0x040fe40003f45270 */
[----:B------:R-:W-:Y:S01]  /*1860*/  ISETP.NE.AND P1, PT, R7, RZ, PT ;  /* 0x000000ff0700720c */ /* 0x000fe20003f25270 */
[----:B------:R-:W-:Y:S01]  /*1870*/  IMAD.MOV R7, RZ, RZ, -R7 ;  /* 0x000000ffff077224 */ /* 0x000fe200078e0a07 */
[----:B------:R-:W-:Y:S01]  /*1880*/  LOP3.LUT R4, R3, 0x7fffff, RZ, 0xc0, !PT ;  /* 0x007fffff03047812 */ /* 0x000fe200078ec0ff */
[CCC-:B------:R-:W-:Y:S01]  /*1890*/  FFMA.RP R3, R0.reuse, R10.reuse, R11.reuse ;  /* 0x0000000a00037223 */ /* 0x1c0fe2000000800b */
[----:B------:R-:W-:Y:S02]  /*18a0*/  FFMA.RM R0, R0, R10, R11 ;  /* 0x0000000a00007223 */ /* 0x000fe4000000400b */
[----:B------:R-:W-:-:S03]  /*18b0*/  LOP3.LUT R4, R4, 0x800000, RZ, 0xfc, !PT ;  /* 0x0080000004047812 */ /* 0x000fc600078efcff */
[----:B------:R-:W-:Y:S02]  /*18c0*/  FSETP.NEU.FTZ.AND P0, PT, R3, R0, PT ;  /* 0x000000000300720b */ /* 0x000fe40003f1d000 */
[----:B------:R-:W-:Y:S02]  /*18d0*/  SHF.L.U32 R5, R4, R5, RZ ;  /* 0x0000000504057219 */ /* 0x000fe400000006ff */
[----:B------:R-:W-:Y:S02]  /*18e0*/  SEL R3, R7, RZ, P2 ;  /* 0x000000ff07037207 */ /* 0x000fe40001000000 */
[----:B------:R-:W-:Y:S02]  /*18f0*/  ISETP.NE.AND P1, PT, R5, RZ, P1 ;  /* 0x000000ff0500720c */ /* 0x000fe40000f25270 */
[----:B------:R-:W-:Y:S02]  /*1900*/  SHF.R.U32.HI R3, RZ, R3, R4 ;  /* 0x00000003ff037219 */ /* 0x000fe40000011604 */
[----:B------:R-:W-:-:S02]  /*1910*/  PLOP3.LUT P0, PT, P0, P1, PT, 0xf8, 0x8f ;  /* 0x00000000008f781c */ /* 0x000fc40000703f70 */
[----:B------:R-:W-:Y:S02]  /*1920*/  SHF.R.U32.HI R5, RZ, 0x1, R3 ;  /* 0x00000001ff057819 */ /* 0x000fe40000011603 */
[----:B------:R-:W-:-:S04]  /*1930*/  SEL R0, RZ, 0x1, !P0 ;  /* 0x00000001ff007807 */ /* 0x000fc80004000000 */
[----:B------:R-:W-:-:S04]  /*1940*/  LOP3.LUT R0, R0, 0x1, R5, 0xf8, !PT ;  /* 0x0000000100007812 */ /* 0x000fc800078ef805 */
[----:B------:R-:W-:-:S05]  /*1950*/  LOP3.LUT R0, R0, R3, RZ, 0xc0, !PT ;  /* 0x0000000300007212 */ /* 0x000fca00078ec0ff */
[----:B------:R-:W-:-:S05]  /*1960*/  IMAD.IADD R5, R5, 0x1, R0 ;  /* 0x0000000105057824 */ /* 0x000fca00078e0200 */
[----:B------:R-:W-:Y:S01]  /*1970*/  LOP3.LUT R6, R5, R6, RZ, 0xfc, !PT ;  /* 0x0000000605067212 */ /* 0x000fe200078efcff */
[----:B------:R-:W-:Y:S06]  /*1980*/  BRA `(.L_x_29) ;  /* 0x0000000000107947 */ /* 0x000fec0003800000 */
.L_x_28:
[----:B------:R-:W-:-:S04]  /*1990*/  LOP3.LUT R6, R6, 0x80000000, RZ, 0xc0, !PT ;  /* 0x8000000006067812 */ /* 0x000fc800078ec0ff */
[----:B------:R-:W-:Y:S01]  /*19a0*/  LOP3.LUT R6, R6, 0x7f800000, RZ, 0xfc, !PT ;  /* 0x7f80000006067812 */ /* 0x000fe200078efcff */
[----:B------:R-:W-:Y:S06]  /*19b0*/  BRA `(.L_x_29) ;  /* 0x0000000000047947 */ /* 0x000fec0003800000 */
.L_x_27:
[----:B------:R-:W-:-:S07]  /*19c0*/  IMAD R6, R3, 0x800000, R6 ;  /* 0x0080000003067824 */ /* 0x000fce00078e0206 */
.L_x_29:
[----:B------:R-:W-:Y:S05]  /*19d0*/  BSYNC.RECONVERGENT B2 ;  /* 0x0000000000027941 */ /* 0x000fea0003800200 */
.L_x_26:
[----:B------:R-:W-:Y:S05]  /*19e0*/  BRA `(.L_x_30) ;  /* 0x0000000000207947 */ /* 0x000fea0003800000 */
.L_x_25:
[----:B------:R-:W-:-:S04]  /*19f0*/  LOP3.LUT R3, R4, 0x80000000, R3, 0x48, !PT ;  /* 0x8000000004037812 */ /* 0x000fc800078e4803 */
[----:B------:R-:W-:Y:S01]  /*1a00*/  LOP3.LUT R6, R3, 0x7f800000, RZ, 0xfc, !PT ;  /* 0x7f80000003067812 */ /* 0x000fe200078efcff */
[----:B------:R-:W-:Y:S06]  /*1a10*/  BRA `(.L_x_30) ;  /* 0x0000000000147947 */ /* 0x000fec0003800000 */
.L_x_24:
[----:B------:R-:W-:Y:S01]  /*1a20*/  LOP3.LUT R6, R4, 0x80000000, R3, 0x48, !PT ;  /* 0x8000000004067812 */ /* 0x000fe200078e4803 */
[----:B------:R-:W-:Y:S06]  /*1a30*/  BRA `(.L_x_30) ;  /* 0x00000000000c7947 */ /* 0x000fec0003800000 */
.L_x_23:
[----:B------:R-:W0:Y:S01]  /*1a40*/  MUFU.RSQ R6, -QNAN ;  /* 0xffc0000000067908 */ /* 0x000e220000001400 */
[----:B------:R-:W-:Y:S05]  /*1a50*/  BRA `(.L_x_30) ;  /* 0x0000000000047947 */ /* 0x000fea0003800000 */
.L_x_22:
[----:B------:R-:W-:-:S07]  /*1a60*/  FADD.FTZ R6, R0, 33600 ;  /* 0x4703400000067421 */ /* 0x000fce0000010000 */
.L_x_30:
[----:B------:R-:W-:Y:S05]  /*1a70*/  BSYNC.RECONVERGENT B0 ;  /* 0x0000000000007941 */ /* 0x000fea0003800200 */
.L_x_19:
[----:B------:R-:W-:-:S04]  /*1a80*/  IMAD.MOV.U32 R3, RZ, RZ, 0x0 ;  /* 0x00000000ff037424 */ /* 0x000fc800078e00ff */
[----:B0-----:R-:W-:Y:S05]  /*1a90*/  RET.REL.NODEC R2 `(_Z12stereoKernelPhS_S_dii) ;  /* 0xffffffe402587950 */ /* 0x001fea0003c3ffff */
.L_x_31:
[----:B------:R-:W-:-:S00]  /*1aa0*/  BRA `(.L_x_31) ;  /* 0xfffffffc00fc7947 */ /* 0x000fc0000383ffff */
[----:B------:R-:W-:-:S00]  /*1ab0*/  NOP ;  /* 0x0000000000007918 */ /* 0x000fc00000000000 */
        /* <DEDUP_REMOVED lines=12> */
.L_x_33:


//--------------------- .nv.shared.reserved.0     --------------------------
	.section	.nv.shared.reserved.0,"aw",@nobits
	.weak		__nv_reservedSMEM_offset_0_alias
	.size		__nv_reservedSMEM_offset_0_alias, 0, 64
	.other		__nv_reservedSMEM_offset_0_alias,@"STO_CUDA_RESERVED_SHARED STV_DEFAULT"
__nv_reservedSMEM_offset_0_alias:
	.zero		0
	.zero		64


//--------------------- .nv.constant0._Z12stereoKernelPhS_S_dii --------------------------
	.section	.nv.constant0._Z12stereoKernelPhS_S_dii,"a",@progbits
	.sectionflags	@""
	.align	4
.nv.constant0._Z12stereoKernelPhS_S_dii:
	.zero		936


//--------------------- SYMBOLS --------------------------

	.type		.nv.reservedSmem.offset0,@object
	.size		.nv.reservedSmem.offset0,0x4
